//
// Generated by NVIDIA NVVM Compiler
//
// Compiler Build ID: CL-36424714
// Cuda compilation tools, release 13.0, V13.0.88
// Based on NVVM 20.0.0
//

.version 9.0
.target sm_100
.address_size 64

	// .globl	_Z15array_generatorPdii

.visible .entry _Z15array_generatorPdii(
	.param .u64 .ptr .align 1 _Z15array_generatorPdii_param_0,
	.param .u32 _Z15array_generatorPdii_param_1,
	.param .u32 _Z15array_generatorPdii_param_2
)
{
	.reg .pred 	%p<11>;
	.reg .b32 	%r<40>;
	.reg .b64 	%rd<52>;
	.reg .b64 	%fd<16>;

	ld.param.u64 	%rd8, [_Z15array_generatorPdii_param_0];
	ld.param.u32 	%r22, [_Z15array_generatorPdii_param_1];
	ld.param.u32 	%r23, [_Z15array_generatorPdii_param_2];
	mov.u32 	%r1, %ntid.x;
	mov.u32 	%r24, %nctaid.x;
	mul.lo.s32 	%r2, %r24, %r1;
	setp.lt.s32 	%p1, %r22, 1;
	@%p1 bra 	$L__BB0_15;
	setp.lt.s32 	%p2, %r23, 1;
	@%p2 bra 	$L__BB0_15;
	mov.u32 	%r26, %tid.x;
	mov.u32 	%r27, %ctaid.x;
	mad.lo.s32 	%r28, %r27, %r1, %r26;
	and.b32  	%r3, %r23, 7;
	add.s32 	%r4, %r3, -1;
	and.b32  	%r5, %r23, 3;
	and.b32  	%r6, %r23, 2147483640;
	and.b32  	%r7, %r23, 1;
	neg.s32 	%r8, %r6;
	shl.b32 	%r9, %r2, 3;
	mul.wide.s32 	%rd9, %r28, 8;
	add.s64 	%rd50, %rd8, %rd9;
	cvta.to.global.u64 	%rd10, %rd8;
	add.s64 	%rd51, %rd10, %rd9;
	mul.lo.s32 	%r10, %r23, %r2;
	mov.b32 	%r34, 0;
	cvt.s64.s32 	%rd5, %r10;
	mul.wide.s32 	%rd11, %r10, 8;
	shl.b64 	%rd49, %rd5, 3;
$L__BB0_3:
	setp.lt.u32 	%p3, %r23, 8;
	add.s64 	%rd50, %rd50, %rd11;
	mov.b32 	%r38, 0;
	@%p3 bra 	$L__BB0_6;
	mov.b32 	%r35, 0;
	mov.u32 	%r36, %r8;
$L__BB0_5:
	.pragma "nounroll";
	mul.wide.s32 	%rd12, %r35, 8;
	add.s64 	%rd13, %rd50, %rd12;
	cvt.rn.f64.u64 	%fd1, %rd13;
	add.s64 	%rd14, %rd51, %rd12;
	st.global.f64 	[%rd14], %fd1;
	mul.wide.s32 	%rd15, %r2, 8;
	add.s64 	%rd16, %rd13, %rd15;
	cvt.rn.f64.u64 	%fd2, %rd16;
	add.s64 	%rd17, %rd14, %rd15;
	st.global.f64 	[%rd17], %fd2;
	add.s64 	%rd18, %rd16, %rd15;
	cvt.rn.f64.u64 	%fd3, %rd18;
	add.s64 	%rd19, %rd17, %rd15;
	st.global.f64 	[%rd19], %fd3;
	add.s64 	%rd20, %rd18, %rd15;
	cvt.rn.f64.u64 	%fd4, %rd20;
	add.s64 	%rd21, %rd19, %rd15;
	st.global.f64 	[%rd21], %fd4;
	add.s64 	%rd22, %rd20, %rd15;
	cvt.rn.f64.u64 	%fd5, %rd22;
	add.s64 	%rd23, %rd21, %rd15;
	st.global.f64 	[%rd23], %fd5;
	add.s64 	%rd24, %rd22, %rd15;
	cvt.rn.f64.u64 	%fd6, %rd24;
	add.s64 	%rd25, %rd23, %rd15;
	st.global.f64 	[%rd25], %fd6;
	add.s64 	%rd26, %rd24, %rd15;
	cvt.rn.f64.u64 	%fd7, %rd26;
	add.s64 	%rd27, %rd25, %rd15;
	st.global.f64 	[%rd27], %fd7;
	add.s64 	%rd28, %rd26, %rd15;
	cvt.rn.f64.u64 	%fd8, %rd28;
	add.s64 	%rd29, %rd27, %rd15;
	st.global.f64 	[%rd29], %fd8;
	add.s32 	%r36, %r36, 8;
	add.s32 	%r35, %r35, %r9;
	setp.ne.s32 	%p4, %r36, 0;
	mov.u32 	%r38, %r6;
	@%p4 bra 	$L__BB0_5;
$L__BB0_6:
	setp.eq.s32 	%p5, %r3, 0;
	@%p5 bra 	$L__BB0_14;
	setp.lt.u32 	%p6, %r4, 3;
	@%p6 bra 	$L__BB0_9;
	mul.lo.s32 	%r31, %r38, %r2;
	mul.wide.s32 	%rd30, %r31, 8;
	add.s64 	%rd31, %rd50, %rd30;
	cvt.rn.f64.u64 	%fd9, %rd31;
	add.s64 	%rd32, %rd51, %rd30;
	st.global.f64 	[%rd32], %fd9;
	mul.wide.s32 	%rd33, %r2, 8;
	add.s64 	%rd34, %rd31, %rd33;
	cvt.rn.f64.u64 	%fd10, %rd34;
	add.s64 	%rd35, %rd32, %rd33;
	st.global.f64 	[%rd35], %fd10;
	add.s64 	%rd36, %rd34, %rd33;
	cvt.rn.f64.u64 	%fd11, %rd36;
	add.s64 	%rd37, %rd35, %rd33;
	st.global.f64 	[%rd37], %fd11;
	add.s64 	%rd38, %rd36, %rd33;
	cvt.rn.f64.u64 	%fd12, %rd38;
	add.s64 	%rd39, %rd37, %rd33;
	st.global.f64 	[%rd39], %fd12;
	add.s32 	%r38, %r38, 4;
$L__BB0_9:
	setp.eq.s32 	%p7, %r5, 0;
	@%p7 bra 	$L__BB0_14;
	setp.eq.s32 	%p8, %r5, 1;
	@%p8 bra 	$L__BB0_12;
	mul.lo.s32 	%r32, %r38, %r2;
	mul.wide.s32 	%rd40, %r32, 8;
	add.s64 	%rd41, %rd50, %rd40;
	cvt.rn.f64.u64 	%fd13, %rd41;
	add.s64 	%rd42, %rd51, %rd40;
	st.global.f64 	[%rd42], %fd13;
	mul.wide.s32 	%rd43, %r2, 8;
	add.s64 	%rd44, %rd41, %rd43;
	cvt.rn.f64.u64 	%fd14, %rd44;
	add.s64 	%rd45, %rd42, %rd43;
	st.global.f64 	[%rd45], %fd14;
	add.s32 	%r38, %r38, 2;
$L__BB0_12:
	setp.eq.s32 	%p9, %r7, 0;
	@%p9 bra 	$L__BB0_14;
	mul.lo.s32 	%r33, %r38, %r2;
	mul.wide.s32 	%rd46, %r33, 8;
	add.s64 	%rd47, %rd50, %rd46;
	cvt.rn.f64.u64 	%fd15, %rd47;
	add.s64 	%rd48, %rd51, %rd46;
	st.global.f64 	[%rd48], %fd15;
$L__BB0_14:
	add.s32 	%r34, %r34, 1;
	setp.ne.s32 	%p10, %r34, %r22;
	add.s64 	%rd51, %rd51, %rd49;
	@%p10 bra 	$L__BB0_3;
$L__BB0_15:
	ret;

}
	// .globl	_Z18global_memory_2048PdiiPyS0_
.visible .entry _Z18global_memory_2048PdiiPyS0_(
	.param .u64 .ptr .align 1 _Z18global_memory_2048PdiiPyS0__param_0,
	.param .u32 _Z18global_memory_2048PdiiPyS0__param_1,
	.param .u32 _Z18global_memory_2048PdiiPyS0__param_2,
	.param .u64 .ptr .align 1 _Z18global_memory_2048PdiiPyS0__param_3,
	.param .u64 .ptr .align 1 _Z18global_memory_2048PdiiPyS0__param_4
)
{
	.reg .pred 	%p<3>;
	.reg .b32 	%r<10>;
	.reg .b64 	%rd<47>;
	.reg .b64 	%fd<23>;

	ld.param.u64 	%rd30, [_Z18global_memory_2048PdiiPyS0__param_0];
	ld.param.u32 	%r4, [_Z18global_memory_2048PdiiPyS0__param_1];
	cvta.to.global.u64 	%rd31, %rd30;
	mov.u32 	%r5, %ctaid.x;
	mov.u32 	%r6, %ntid.x;
	mov.u32 	%r7, %tid.x;
	mad.lo.s32 	%r8, %r5, %r6, %r7;
	mul.wide.s32 	%rd32, %r8, 8;
	add.s64 	%rd1, %rd31, %rd32;
	add.s64 	%rd42, %rd30, %rd32;
	add.s64 	%rd41, %rd42, 245760;
	add.s64 	%rd40, %rd42, 491520;
	add.s64 	%rd43, %rd42, 737280;
	add.s64 	%rd44, %rd42, 983040;
	add.s64 	%rd45, %rd42, 1228800;
	add.s64 	%rd46, %rd42, 1474560;
	setp.lt.s32 	%p1, %r4, 1;
	@%p1 bra 	$L__BB1_3;
	neg.s32 	%r9, %r4;
$L__BB1_2:
	.pragma "nounroll";
	ld.f64 	%fd1, [%rd42];
	cvt.rzi.u64.f64 	%rd42, %fd1;
	ld.f64 	%fd2, [%rd41];
	cvt.rzi.u64.f64 	%rd41, %fd2;
	ld.f64 	%fd3, [%rd40];
	cvt.rzi.u64.f64 	%rd40, %fd3;
	ld.f64 	%fd4, [%rd43];
	cvt.rzi.u64.f64 	%rd43, %fd4;
	ld.f64 	%fd5, [%rd44];
	cvt.rzi.u64.f64 	%rd44, %fd5;
	ld.f64 	%fd6, [%rd45];
	cvt.rzi.u64.f64 	%rd45, %fd6;
	ld.f64 	%fd7, [%rd46];
	cvt.rzi.u64.f64 	%rd46, %fd7;
	add.s32 	%r9, %r9, 1;
	setp.ne.s32 	%p2, %r9, 0;
	@%p2 bra 	$L__BB1_2;
$L__BB1_3:
	cvt.rn.f64.u64 	%fd8, %rd42;
	ld.global.f64 	%fd9, [%rd1];
	add.f64 	%fd10, %fd9, %fd8;
	cvt.rn.f64.u64 	%fd11, %rd41;
	add.f64 	%fd12, %fd10, %fd11;
	cvt.rn.f64.u64 	%fd13, %rd40;
	add.f64 	%fd14, %fd12, %fd13;
	cvt.rn.f64.u64 	%fd15, %rd43;
	add.f64 	%fd16, %fd14, %fd15;
	cvt.rn.f64.u64 	%fd17, %rd44;
	add.f64 	%fd18, %fd16, %fd17;
	cvt.rn.f64.u64 	%fd19, %rd45;
	add.f64 	%fd20, %fd18, %fd19;
	cvt.rn.f64.u64 	%fd21, %rd46;
	add.f64 	%fd22, %fd20, %fd21;
	st.global.f64 	[%rd1], %fd22;
	ret;

}
	// .globl	_Z18global_memory_1024PdiiPyS0_
.visible .entry _Z18global_memory_1024PdiiPyS0_(
	.param .u64 .ptr .align 1 _Z18global_memory_1024PdiiPyS0__param_0,
	.param .u32 _Z18global_memory_1024PdiiPyS0__param_1,
	.param .u32 _Z18global_memory_1024PdiiPyS0__param_2,
	.param .u64 .ptr .align 1 _Z18global_memory_1024PdiiPyS0__param_3,
	.param .u64 .ptr .align 1 _Z18global_memory_1024PdiiPyS0__param_4
)
{
	.reg .pred 	%p<3>;
	.reg .b32 	%r<15>;
	.reg .b64 	%rd<149>;
	.reg .b64 	%fd<71>;

	ld.param.u64 	%rd97, [_Z18global_memory_1024PdiiPyS0__param_0];
	ld.param.u32 	%r4, [_Z18global_memory_1024PdiiPyS0__param_1];
	mov.u32 	%r5, %ctaid.x;
	mov.u32 	%r6, %ntid.x;
	mov.u32 	%r7, %tid.x;
	mad.lo.s32 	%r8, %r5, %r6, %r7;
	mul.wide.s32 	%rd98, %r8, 8;
	add.s64 	%rd144, %rd97, %rd98;
	add.s64 	%rd143, %rd144, 245760;
	add.s64 	%rd142, %rd144, 491520;
	add.s64 	%rd141, %rd144, 737280;
	add.s64 	%rd140, %rd144, 983040;
	add.s64 	%rd139, %rd144, 1228800;
	add.s64 	%rd138, %rd144, 1474560;
	add.s64 	%rd137, %rd144, 1720320;
	add.s64 	%rd136, %rd144, 1966080;
	add.s64 	%rd135, %rd144, 2211840;
	add.s64 	%rd134, %rd144, 2457600;
	add.s64 	%rd133, %rd144, 2703360;
	add.s64 	%rd132, %rd144, 2949120;
	add.s64 	%rd131, %rd144, 3194880;
	add.s64 	%rd130, %rd144, 3440640;
	add.s64 	%rd129, %rd144, 3686400;
	add.s64 	%rd128, %rd144, 3932160;
	add.s64 	%rd127, %rd144, 4177920;
	add.s64 	%rd126, %rd144, 4423680;
	add.s64 	%rd145, %rd144, 4669440;
	add.s64 	%rd146, %rd144, 4915200;
	add.s64 	%rd147, %rd144, 5160960;
	add.s64 	%rd148, %rd144, 5406720;
	setp.lt.s32 	%p1, %r4, 1;
	@%p1 bra 	$L__BB2_3;
	ld.param.u32 	%r13, [_Z18global_memory_1024PdiiPyS0__param_1];
	add.s64 	%rd136, %rd144, 1966080;
	add.s64 	%rd137, %rd144, 1720320;
	add.s64 	%rd145, %rd144, 4669440;
	add.s64 	%rd148, %rd144, 5406720;
	neg.s32 	%r14, %r13;
$L__BB2_2:
	.pragma "nounroll";
	ld.f64 	%fd1, [%rd144];
	cvt.rzi.u64.f64 	%rd144, %fd1;
	ld.f64 	%fd2, [%rd143];
	cvt.rzi.u64.f64 	%rd143, %fd2;
	ld.f64 	%fd3, [%rd142];
	cvt.rzi.u64.f64 	%rd142, %fd3;
	ld.f64 	%fd4, [%rd141];
	cvt.rzi.u64.f64 	%rd141, %fd4;
	ld.f64 	%fd5, [%rd140];
	cvt.rzi.u64.f64 	%rd140, %fd5;
	ld.f64 	%fd6, [%rd139];
	cvt.rzi.u64.f64 	%rd139, %fd6;
	ld.f64 	%fd7, [%rd138];
	cvt.rzi.u64.f64 	%rd138, %fd7;
	ld.f64 	%fd8, [%rd137];
	cvt.rzi.u64.f64 	%rd137, %fd8;
	ld.f64 	%fd9, [%rd136];
	cvt.rzi.u64.f64 	%rd136, %fd9;
	ld.f64 	%fd10, [%rd135];
	cvt.rzi.u64.f64 	%rd135, %fd10;
	ld.f64 	%fd11, [%rd134];
	cvt.rzi.u64.f64 	%rd134, %fd11;
	ld.f64 	%fd12, [%rd133];
	cvt.rzi.u64.f64 	%rd133, %fd12;
	ld.f64 	%fd13, [%rd132];
	cvt.rzi.u64.f64 	%rd132, %fd13;
	ld.f64 	%fd14, [%rd131];
	cvt.rzi.u64.f64 	%rd131, %fd14;
	ld.f64 	%fd15, [%rd130];
	cvt.rzi.u64.f64 	%rd130, %fd15;
	ld.f64 	%fd16, [%rd129];
	cvt.rzi.u64.f64 	%rd129, %fd16;
	ld.f64 	%fd17, [%rd128];
	cvt.rzi.u64.f64 	%rd128, %fd17;
	ld.f64 	%fd18, [%rd127];
	cvt.rzi.u64.f64 	%rd127, %fd18;
	ld.f64 	%fd19, [%rd126];
	cvt.rzi.u64.f64 	%rd126, %fd19;
	ld.f64 	%fd20, [%rd145];
	cvt.rzi.u64.f64 	%rd145, %fd20;
	ld.f64 	%fd21, [%rd146];
	cvt.rzi.u64.f64 	%rd146, %fd21;
	ld.f64 	%fd22, [%rd147];
	cvt.rzi.u64.f64 	%rd147, %fd22;
	ld.f64 	%fd23, [%rd148];
	cvt.rzi.u64.f64 	%rd148, %fd23;
	add.s32 	%r14, %r14, 1;
	setp.ne.s32 	%p2, %r14, 0;
	@%p2 bra 	$L__BB2_2;
$L__BB2_3:
	ld.param.u64 	%rd102, [_Z18global_memory_1024PdiiPyS0__param_0];
	cvt.rn.f64.u64 	%fd24, %rd144;
	cvta.to.global.u64 	%rd99, %rd102;
	mov.u32 	%r9, %ctaid.x;
	mov.u32 	%r10, %ntid.x;
	mov.u32 	%r11, %tid.x;
	mad.lo.s32 	%r12, %r9, %r10, %r11;
	mul.wide.s32 	%rd100, %r12, 8;
	add.s64 	%rd101, %rd99, %rd100;
	ld.global.f64 	%fd25, [%rd101];
	add.f64 	%fd26, %fd25, %fd24;
	cvt.rn.f64.u64 	%fd27, %rd143;
	add.f64 	%fd28, %fd26, %fd27;
	cvt.rn.f64.u64 	%fd29, %rd142;
	add.f64 	%fd30, %fd28, %fd29;
	cvt.rn.f64.u64 	%fd31, %rd141;
	add.f64 	%fd32, %fd30, %fd31;
	cvt.rn.f64.u64 	%fd33, %rd140;
	add.f64 	%fd34, %fd32, %fd33;
	cvt.rn.f64.u64 	%fd35, %rd139;
	add.f64 	%fd36, %fd34, %fd35;
	cvt.rn.f64.u64 	%fd37, %rd138;
	add.f64 	%fd38, %fd36, %fd37;
	cvt.rn.f64.u64 	%fd39, %rd137;
	add.f64 	%fd40, %fd38, %fd39;
	cvt.rn.f64.u64 	%fd41, %rd136;
	add.f64 	%fd42, %fd40, %fd41;
	cvt.rn.f64.u64 	%fd43, %rd135;
	add.f64 	%fd44, %fd42, %fd43;
	cvt.rn.f64.u64 	%fd45, %rd134;
	add.f64 	%fd46, %fd44, %fd45;
	cvt.rn.f64.u64 	%fd47, %rd133;
	add.f64 	%fd48, %fd46, %fd47;
	cvt.rn.f64.u64 	%fd49, %rd132;
	add.f64 	%fd50, %fd48, %fd49;
	cvt.rn.f64.u64 	%fd51, %rd131;
	add.f64 	%fd52, %fd50, %fd51;
	cvt.rn.f64.u64 	%fd53, %rd130;
	add.f64 	%fd54, %fd52, %fd53;
	cvt.rn.f64.u64 	%fd55, %rd129;
	add.f64 	%fd56, %fd54, %fd55;
	cvt.rn.f64.u64 	%fd57, %rd128;
	add.f64 	%fd58, %fd56, %fd57;
	cvt.rn.f64.u64 	%fd59, %rd127;
	add.f64 	%fd60, %fd58, %fd59;
	cvt.rn.f64.u64 	%fd61, %rd126;
	add.f64 	%fd62, %fd60, %fd61;
	cvt.rn.f64.u64 	%fd63, %rd145;
	add.f64 	%fd64, %fd62, %fd63;
	cvt.rn.f64.u64 	%fd65, %rd146;
	add.f64 	%fd66, %fd64, %fd65;
	cvt.rn.f64.u64 	%fd67, %rd147;
	add.f64 	%fd68, %fd66, %fd67;
	cvt.rn.f64.u64 	%fd69, %rd148;
	add.f64 	%fd70, %fd68, %fd69;
	st.global.f64 	[%rd101], %fd70;
	ret;

}
	// .globl	_Z20global_memory_1024_2PdiiPyS0_
.visible .entry _Z20global_memory_1024_2PdiiPyS0_(
	.param .u64 .ptr .align 1 _Z20global_memory_1024_2PdiiPyS0__param_0,
	.param .u32 _Z20global_memory_1024_2PdiiPyS0__param_1,
	.param .u32 _Z20global_memory_1024_2PdiiPyS0__param_2,
	.param .u64 .ptr .align 1 _Z20global_memory_1024_2PdiiPyS0__param_3,
	.param .u64 .ptr .align 1 _Z20global_memory_1024_2PdiiPyS0__param_4
)
{
	.reg .pred 	%p<8>;
	.reg .b32 	%r<21>;
	.reg .b64 	%rd<319>;
	.reg .b64 	%fd<157>;

	ld.param.u32 	%r5, [_Z20global_memory_1024_2PdiiPyS0__param_1];
	mov.u32 	%r6, %ctaid.x;
	mov.u32 	%r7, %ntid.x;
	mov.u32 	%r8, %tid.x;
	mad.lo.s32 	%r9, %r6, %r7, %r8;
	cvt.s64.s32 	%rd1, %r9;
	setp.lt.s32 	%p1, %r5, 1;
	mov.f64 	%fd143, 0d0000000000000000;
	mov.f64 	%fd144, %fd143;
	mov.f64 	%fd145, %fd143;
	mov.f64 	%fd146, %fd143;
	mov.f64 	%fd147, %fd143;
	mov.f64 	%fd148, %fd143;
	mov.f64 	%fd149, %fd143;
	mov.f64 	%fd150, %fd143;
	mov.f64 	%fd151, %fd143;
	mov.f64 	%fd152, %fd143;
	mov.f64 	%fd153, %fd143;
	mov.f64 	%fd154, %fd143;
	mov.f64 	%fd155, %fd143;
	mov.f64 	%fd156, %fd143;
	@%p1 bra 	$L__BB3_10;
	ld.param.u32 	%r16, [_Z20global_memory_1024_2PdiiPyS0__param_1];
	ld.param.u64 	%rd233, [_Z20global_memory_1024_2PdiiPyS0__param_0];
	shl.b64 	%rd172, %rd1, 3;
	add.s64 	%rd249, %rd233, %rd172;
	add.s64 	%rd262, %rd249, 3194880;
	add.s64 	%rd261, %rd249, 2949120;
	add.s64 	%rd260, %rd249, 2703360;
	add.s64 	%rd259, %rd249, 2457600;
	add.s64 	%rd258, %rd249, 2211840;
	add.s64 	%rd257, %rd249, 1966080;
	add.s64 	%rd256, %rd249, 1720320;
	add.s64 	%rd255, %rd249, 1474560;
	add.s64 	%rd254, %rd249, 1228800;
	add.s64 	%rd253, %rd249, 983040;
	add.s64 	%rd252, %rd249, 737280;
	add.s64 	%rd251, %rd249, 491520;
	add.s64 	%rd250, %rd249, 245760;
	setp.lt.u32 	%p2, %r16, 4;
	@%p2 bra 	$L__BB3_4;
	ld.param.u32 	%r17, [_Z20global_memory_1024_2PdiiPyS0__param_1];
	and.b32  	%r10, %r17, 2147483644;
	neg.s32 	%r20, %r10;
$L__BB3_3:
	.pragma "nounroll";
	ld.f64 	%fd30, [%rd249];
	cvt.rzi.u64.f64 	%rd173, %fd30;
	ld.f64 	%fd31, [%rd250];
	cvt.rzi.u64.f64 	%rd174, %fd31;
	ld.f64 	%fd32, [%rd251];
	cvt.rzi.u64.f64 	%rd175, %fd32;
	ld.f64 	%fd33, [%rd252];
	cvt.rzi.u64.f64 	%rd176, %fd33;
	ld.f64 	%fd34, [%rd253];
	cvt.rzi.u64.f64 	%rd177, %fd34;
	ld.f64 	%fd35, [%rd254];
	cvt.rzi.u64.f64 	%rd178, %fd35;
	ld.f64 	%fd36, [%rd255];
	cvt.rzi.u64.f64 	%rd179, %fd36;
	ld.f64 	%fd37, [%rd256];
	cvt.rzi.u64.f64 	%rd180, %fd37;
	ld.f64 	%fd38, [%rd257];
	cvt.rzi.u64.f64 	%rd181, %fd38;
	ld.f64 	%fd39, [%rd258];
	cvt.rzi.u64.f64 	%rd182, %fd39;
	ld.f64 	%fd40, [%rd259];
	cvt.rzi.u64.f64 	%rd183, %fd40;
	ld.f64 	%fd41, [%rd260];
	cvt.rzi.u64.f64 	%rd184, %fd41;
	ld.f64 	%fd42, [%rd261];
	cvt.rzi.u64.f64 	%rd185, %fd42;
	ld.f64 	%fd43, [%rd262];
	cvt.rzi.u64.f64 	%rd186, %fd43;
	ld.f64 	%fd44, [%rd173];
	cvt.rzi.u64.f64 	%rd187, %fd44;
	ld.f64 	%fd45, [%rd174];
	cvt.rzi.u64.f64 	%rd188, %fd45;
	ld.f64 	%fd46, [%rd175];
	cvt.rzi.u64.f64 	%rd189, %fd46;
	ld.f64 	%fd47, [%rd176];
	cvt.rzi.u64.f64 	%rd190, %fd47;
	ld.f64 	%fd48, [%rd177];
	cvt.rzi.u64.f64 	%rd191, %fd48;
	ld.f64 	%fd49, [%rd178];
	cvt.rzi.u64.f64 	%rd192, %fd49;
	ld.f64 	%fd50, [%rd179];
	cvt.rzi.u64.f64 	%rd193, %fd50;
	ld.f64 	%fd51, [%rd180];
	cvt.rzi.u64.f64 	%rd194, %fd51;
	ld.f64 	%fd52, [%rd181];
	cvt.rzi.u64.f64 	%rd195, %fd52;
	ld.f64 	%fd53, [%rd182];
	cvt.rzi.u64.f64 	%rd196, %fd53;
	ld.f64 	%fd54, [%rd183];
	cvt.rzi.u64.f64 	%rd197, %fd54;
	ld.f64 	%fd55, [%rd184];
	cvt.rzi.u64.f64 	%rd198, %fd55;
	ld.f64 	%fd56, [%rd185];
	cvt.rzi.u64.f64 	%rd199, %fd56;
	ld.f64 	%fd57, [%rd186];
	cvt.rzi.u64.f64 	%rd200, %fd57;
	ld.f64 	%fd58, [%rd187];
	cvt.rzi.u64.f64 	%rd201, %fd58;
	ld.f64 	%fd59, [%rd188];
	cvt.rzi.u64.f64 	%rd202, %fd59;
	ld.f64 	%fd60, [%rd189];
	cvt.rzi.u64.f64 	%rd203, %fd60;
	ld.f64 	%fd61, [%rd190];
	cvt.rzi.u64.f64 	%rd204, %fd61;
	ld.f64 	%fd62, [%rd191];
	cvt.rzi.u64.f64 	%rd205, %fd62;
	ld.f64 	%fd63, [%rd192];
	cvt.rzi.u64.f64 	%rd206, %fd63;
	ld.f64 	%fd64, [%rd193];
	cvt.rzi.u64.f64 	%rd207, %fd64;
	ld.f64 	%fd65, [%rd194];
	cvt.rzi.u64.f64 	%rd208, %fd65;
	ld.f64 	%fd66, [%rd195];
	cvt.rzi.u64.f64 	%rd209, %fd66;
	ld.f64 	%fd67, [%rd196];
	cvt.rzi.u64.f64 	%rd210, %fd67;
	ld.f64 	%fd68, [%rd197];
	cvt.rzi.u64.f64 	%rd211, %fd68;
	ld.f64 	%fd69, [%rd198];
	cvt.rzi.u64.f64 	%rd212, %fd69;
	ld.f64 	%fd70, [%rd199];
	cvt.rzi.u64.f64 	%rd213, %fd70;
	ld.f64 	%fd71, [%rd200];
	cvt.rzi.u64.f64 	%rd214, %fd71;
	ld.f64 	%fd72, [%rd201];
	cvt.rzi.u64.f64 	%rd249, %fd72;
	ld.f64 	%fd73, [%rd202];
	cvt.rzi.u64.f64 	%rd250, %fd73;
	ld.f64 	%fd74, [%rd203];
	cvt.rzi.u64.f64 	%rd251, %fd74;
	ld.f64 	%fd75, [%rd204];
	cvt.rzi.u64.f64 	%rd252, %fd75;
	ld.f64 	%fd76, [%rd205];
	cvt.rzi.u64.f64 	%rd253, %fd76;
	ld.f64 	%fd77, [%rd206];
	cvt.rzi.u64.f64 	%rd254, %fd77;
	ld.f64 	%fd78, [%rd207];
	cvt.rzi.u64.f64 	%rd255, %fd78;
	ld.f64 	%fd79, [%rd208];
	cvt.rzi.u64.f64 	%rd256, %fd79;
	ld.f64 	%fd80, [%rd209];
	cvt.rzi.u64.f64 	%rd257, %fd80;
	ld.f64 	%fd81, [%rd210];
	cvt.rzi.u64.f64 	%rd258, %fd81;
	ld.f64 	%fd82, [%rd211];
	cvt.rzi.u64.f64 	%rd259, %fd82;
	ld.f64 	%fd83, [%rd212];
	cvt.rzi.u64.f64 	%rd260, %fd83;
	ld.f64 	%fd84, [%rd213];
	cvt.rzi.u64.f64 	%rd261, %fd84;
	ld.f64 	%fd85, [%rd214];
	cvt.rzi.u64.f64 	%rd262, %fd85;
	add.s32 	%r20, %r20, 4;
	setp.ne.s32 	%p3, %r20, 0;
	@%p3 bra 	$L__BB3_3;
$L__BB3_4:
	ld.param.u32 	%r18, [_Z20global_memory_1024_2PdiiPyS0__param_1];
	and.b32  	%r4, %r18, 3;
	setp.eq.s32 	%p4, %r4, 0;
	@%p4 bra 	$L__BB3_9;
	setp.eq.s32 	%p5, %r4, 1;
	@%p5 bra 	$L__BB3_7;
	ld.f64 	%fd86, [%rd258];
	cvt.rzi.u64.f64 	%rd216, %fd86;
	ld.f64 	%fd87, [%rd216];
	cvt.rzi.u64.f64 	%rd258, %fd87;
	ld.f64 	%fd88, [%rd257];
	cvt.rzi.u64.f64 	%rd217, %fd88;
	ld.f64 	%fd89, [%rd217];
	cvt.rzi.u64.f64 	%rd257, %fd89;
	ld.f64 	%fd90, [%rd256];
	cvt.rzi.u64.f64 	%rd218, %fd90;
	ld.f64 	%fd91, [%rd218];
	cvt.rzi.u64.f64 	%rd256, %fd91;
	ld.f64 	%fd92, [%rd255];
	cvt.rzi.u64.f64 	%rd219, %fd92;
	ld.f64 	%fd93, [%rd219];
	cvt.rzi.u64.f64 	%rd255, %fd93;
	ld.f64 	%fd94, [%rd254];
	cvt.rzi.u64.f64 	%rd220, %fd94;
	ld.f64 	%fd95, [%rd220];
	cvt.rzi.u64.f64 	%rd254, %fd95;
	ld.f64 	%fd96, [%rd253];
	cvt.rzi.u64.f64 	%rd221, %fd96;
	ld.f64 	%fd97, [%rd221];
	cvt.rzi.u64.f64 	%rd253, %fd97;
	ld.f64 	%fd98, [%rd252];
	cvt.rzi.u64.f64 	%rd222, %fd98;
	ld.f64 	%fd99, [%rd222];
	cvt.rzi.u64.f64 	%rd252, %fd99;
	ld.f64 	%fd100, [%rd251];
	cvt.rzi.u64.f64 	%rd223, %fd100;
	ld.f64 	%fd101, [%rd223];
	cvt.rzi.u64.f64 	%rd251, %fd101;
	ld.f64 	%fd102, [%rd250];
	cvt.rzi.u64.f64 	%rd224, %fd102;
	ld.f64 	%fd103, [%rd224];
	cvt.rzi.u64.f64 	%rd250, %fd103;
	ld.f64 	%fd104, [%rd249];
	cvt.rzi.u64.f64 	%rd225, %fd104;
	ld.f64 	%fd105, [%rd225];
	cvt.rzi.u64.f64 	%rd249, %fd105;
	ld.f64 	%fd106, [%rd259];
	cvt.rzi.u64.f64 	%rd226, %fd106;
	ld.f64 	%fd107, [%rd226];
	cvt.rzi.u64.f64 	%rd259, %fd107;
	ld.f64 	%fd108, [%rd260];
	cvt.rzi.u64.f64 	%rd227, %fd108;
	ld.f64 	%fd109, [%rd227];
	cvt.rzi.u64.f64 	%rd260, %fd109;
	ld.f64 	%fd110, [%rd261];
	cvt.rzi.u64.f64 	%rd228, %fd110;
	ld.f64 	%fd111, [%rd228];
	cvt.rzi.u64.f64 	%rd261, %fd111;
	ld.f64 	%fd112, [%rd262];
	cvt.rzi.u64.f64 	%rd229, %fd112;
	ld.f64 	%fd113, [%rd229];
	cvt.rzi.u64.f64 	%rd262, %fd113;
$L__BB3_7:
	ld.param.u32 	%r19, [_Z20global_memory_1024_2PdiiPyS0__param_1];
	and.b32  	%r11, %r19, 1;
	setp.eq.b32 	%p6, %r11, 1;
	not.pred 	%p7, %p6;
	@%p7 bra 	$L__BB3_9;
	ld.f64 	%fd114, [%rd249];
	cvt.rzi.u64.f64 	%rd249, %fd114;
	ld.f64 	%fd115, [%rd250];
	cvt.rzi.u64.f64 	%rd250, %fd115;
	ld.f64 	%fd116, [%rd251];
	cvt.rzi.u64.f64 	%rd251, %fd116;
	ld.f64 	%fd117, [%rd252];
	cvt.rzi.u64.f64 	%rd252, %fd117;
	ld.f64 	%fd118, [%rd253];
	cvt.rzi.u64.f64 	%rd253, %fd118;
	ld.f64 	%fd119, [%rd254];
	cvt.rzi.u64.f64 	%rd254, %fd119;
	ld.f64 	%fd120, [%rd255];
	cvt.rzi.u64.f64 	%rd255, %fd120;
	ld.f64 	%fd121, [%rd256];
	cvt.rzi.u64.f64 	%rd256, %fd121;
	ld.f64 	%fd122, [%rd257];
	cvt.rzi.u64.f64 	%rd257, %fd122;
	ld.f64 	%fd123, [%rd258];
	cvt.rzi.u64.f64 	%rd258, %fd123;
	ld.f64 	%fd124, [%rd259];
	cvt.rzi.u64.f64 	%rd259, %fd124;
	ld.f64 	%fd125, [%rd260];
	cvt.rzi.u64.f64 	%rd260, %fd125;
	ld.f64 	%fd126, [%rd261];
	cvt.rzi.u64.f64 	%rd261, %fd126;
	ld.f64 	%fd127, [%rd262];
	cvt.rzi.u64.f64 	%rd262, %fd127;
$L__BB3_9:
	cvt.rn.f64.u64 	%fd156, %rd249;
	cvt.rn.f64.u64 	%fd155, %rd250;
	cvt.rn.f64.u64 	%fd154, %rd251;
	cvt.rn.f64.u64 	%fd153, %rd252;
	cvt.rn.f64.u64 	%fd152, %rd253;
	cvt.rn.f64.u64 	%fd151, %rd254;
	cvt.rn.f64.u64 	%fd150, %rd255;
	cvt.rn.f64.u64 	%fd149, %rd256;
	cvt.rn.f64.u64 	%fd148, %rd257;
	cvt.rn.f64.u64 	%fd147, %rd258;
	cvt.rn.f64.u64 	%fd146, %rd259;
	cvt.rn.f64.u64 	%fd145, %rd260;
	cvt.rn.f64.u64 	%fd144, %rd261;
	cvt.rn.f64.u64 	%fd143, %rd262;
$L__BB3_10:
	ld.param.u64 	%rd234, [_Z20global_memory_1024_2PdiiPyS0__param_0];
	cvta.to.global.u64 	%rd230, %rd234;
	mov.u32 	%r12, %ctaid.x;
	mov.u32 	%r13, %ntid.x;
	mov.u32 	%r14, %tid.x;
	mad.lo.s32 	%r15, %r12, %r13, %r14;
	mul.wide.s32 	%rd231, %r15, 8;
	add.s64 	%rd232, %rd230, %rd231;
	ld.global.f64 	%fd128, [%rd232];
	add.f64 	%fd129, %fd156, %fd128;
	add.f64 	%fd130, %fd155, %fd129;
	add.f64 	%fd131, %fd154, %fd130;
	add.f64 	%fd132, %fd153, %fd131;
	add.f64 	%fd133, %fd152, %fd132;
	add.f64 	%fd134, %fd151, %fd133;
	add.f64 	%fd135, %fd150, %fd134;
	add.f64 	%fd136, %fd149, %fd135;
	add.f64 	%fd137, %fd148, %fd136;
	add.f64 	%fd138, %fd147, %fd137;
	add.f64 	%fd139, %fd146, %fd138;
	add.f64 	%fd140, %fd145, %fd139;
	add.f64 	%fd141, %fd144, %fd140;
	add.f64 	%fd142, %fd143, %fd141;
	st.global.f64 	[%rd232], %fd142;
	ret;

}


// ===== COMPILED SASS (sm_100) =====

	.target	sm_100

	.elftype	@"ET_EXEC"


//--------------------- .note.nv.tkinfo           --------------------------
	.section	.note.nv.tkinfo,"",@"SHT_NOTE"
	.sectionflags	@"SHF_NOTE_NV_TKINFO"
	.tkinfo
        /*0018*/ 	.word	0x00000002
        /*0030*/ 	.string	""
        /*0030*/ 	.string	"ptxas"
        /*0030*/ 	.string	"Cuda compilation tools, release 13.0, V13.0.88"
        /*0030*/ 	.string	"Build cuda_13.0.r13.0/compiler.36424714_0"
        /*0030*/ 	.string	"-arch sm_100 -m 64 "



//--------------------- .note.nv.cuinfo           --------------------------
	.section	.note.nv.cuinfo,"",@"SHT_NOTE"
	.sectionflags	@"SHF_NOTE_NV_CUINFO"
        /*0018*/ 	.short	0x0002
        /*001a*/ 	.short	0x0064
        /*001c*/ 	.short	0x0082
	.zero		2


//--------------------- .nv.info                  --------------------------
	.section	.nv.info,"",@"SHT_CUDA_INFO"
	.align	4


	//----- nvinfo : EIATTR_REGCOUNT
	.align		4
        /*0000*/ 	.byte	0x04, 0x2f
        /*0002*/ 	.short	(.L_1 - .L_0)
	.align		4
.L_0:
        /*0004*/ 	.word	index@(_Z15array_generatorPdii)
        /*0008*/ 	.word	0x00000020


	//----- nvinfo : EIATTR_FRAME_SIZE
	.align		4
.L_1:
        /*000c*/ 	.byte	0x04, 0x11
        /*000e*/ 	.short	(.L_3 - .L_2)
	.align		4
.L_2:
        /*0010*/ 	.word	index@(_Z15array_generatorPdii)
        /*0014*/ 	.word	0x00000000


	//----- nvinfo : EIATTR_REGCOUNT
	.align		4
.L_3:
        /*0018*/ 	.byte	0x04, 0x2f
        /*001a*/ 	.short	(.L_5 - .L_4)
	.align		4
.L_4:
        /*001c*/ 	.word	index@(_Z18global_memory_2048PdiiPyS0_)
        /*0020*/ 	.word	0x0000001e


	//----- nvinfo : EIATTR_FRAME_SIZE
	.align		4
.L_5:
        /*0024*/ 	.byte	0x04, 0x11
        /*0026*/ 	.short	(.L_7 - .L_6)
	.align		4
.L_6:
        /*0028*/ 	.word	index@(_Z18global_memory_2048PdiiPyS0_)
        /*002c*/ 	.word	0x00000000


	//----- nvinfo : EIATTR_REGCOUNT
	.align		4
.L_7:
        /*0030*/ 	.byte	0x04, 0x2f
        /*0032*/ 	.short	(.L_9 - .L_8)
	.align		4
.L_8:
        /*0034*/ 	.word	index@(_Z18global_memory_1024PdiiPyS0_)
        /*0038*/ 	.word	0x0000004a


	//----- nvinfo : EIATTR_FRAME_SIZE
	.align		4
.L_9:
        /*003c*/ 	.byte	0x04, 0x11
        /*003e*/ 	.short	(.L_11 - .L_10)
	.align		4
.L_10:
        /*0040*/ 	.word	index@(_Z18global_memory_1024PdiiPyS0_)
        /*0044*/ 	.word	0x00000000


	//----- nvinfo : EIATTR_REGCOUNT
	.align		4
.L_11:
        /*0048*/ 	.byte	0x04, 0x2f
        /*004a*/ 	.short	(.L_13 - .L_12)
	.align		4
.L_12:
        /*004c*/ 	.word	index@(_Z20global_memory_1024_2PdiiPyS0_)
        /*0050*/ 	.word	0x00000024


	//----- nvinfo : EIATTR_FRAME_SIZE
	.align		4
.L_13:
        /*0054*/ 	.byte	0x04, 0x11
        /*0056*/ 	.short	(.L_15 - .L_14)
	.align		4
.L_14:
        /*0058*/ 	.word	index@(_Z20global_memory_1024_2PdiiPyS0_)
        /*005c*/ 	.word	0x00000000


	//----- nvinfo : EIATTR_MIN_STACK_SIZE
	.align		4
.L_15:
        /*0060*/ 	.byte	0x04, 0x12
        /*0062*/ 	.short	(.L_17 - .L_16)
	.align		4
.L_16:
        /*0064*/ 	.word	index@(_Z20global_memory_1024_2PdiiPyS0_)
        /*0068*/ 	.word	0x00000000


	//----- nvinfo : EIATTR_MIN_STACK_SIZE
	.align		4
.L_17:
        /*006c*/ 	.byte	0x04, 0x12
        /*006e*/ 	.short	(.L_19 - .L_18)
	.align		4
.L_18:
        /*0070*/ 	.word	index@(_Z18global_memory_1024PdiiPyS0_)
        /*0074*/ 	.word	0x00000000


	//----- nvinfo : EIATTR_MIN_STACK_SIZE
	.align		4
.L_19:
        /*0078*/ 	.byte	0x04, 0x12
        /*007a*/ 	.short	(.L_21 - .L_20)
	.align		4
.L_20:
        /*007c*/ 	.word	index@(_Z18global_memory_2048PdiiPyS0_)
        /*0080*/ 	.word	0x00000000


	//----- nvinfo : EIATTR_MIN_STACK_SIZE
	.align		4
.L_21:
        /*0084*/ 	.byte	0x04, 0x12
        /*0086*/ 	.short	(.L_23 - .L_22)
	.align		4
.L_22:
        /*0088*/ 	.word	index@(_Z15array_generatorPdii)
        /*008c*/ 	.word	0x00000000
.L_23:


//--------------------- .nv.compat                --------------------------
	.section	.nv.compat,"",@"SHT_CUDA_COMPAT_INFO"
	.align	4
        /*0000*/ 	.byte	0x02, 0x09, 0x00, 0x00, 0x02, 0x02, 0x01, 0x00, 0x02, 0x05, 0x05, 0x00, 0x03, 0x07, 0x01, 0x01
        /*0010*/ 	.byte	0x02, 0x03, 0x00, 0x00, 0x02, 0x06, 0x01, 0x00, 0x04, 0x0b, 0x08, 0x00, 0x01, 0x00, 0x00, 0x00
        /*0020*/ 	.byte	0x00, 0x00, 0x00, 0x00


//--------------------- .nv.info._Z20global_memory_1024_2PdiiPyS0_ --------------------------
	.section	.nv.info._Z20global_memory_1024_2PdiiPyS0_,"",@"SHT_CUDA_INFO"
	.sectionflags	@""
	.align	4


	//----- nvinfo : EIATTR_CUDA_API_VERSION
	.align		4
        /*0000*/ 	.byte	0x04, 0x37
        /*0002*/ 	.short	(.L_25 - .L_24)
.L_24:
        /*0004*/ 	.word	0x00000082


	//----- nvinfo : EIATTR_KPARAM_INFO
	.align		4
.L_25:
        /*0008*/ 	.byte	0x04, 0x17
        /*000a*/ 	.short	(.L_27 - .L_26)
.L_26:
        /*000c*/ 	.word	0x00000000
        /*0010*/ 	.short	0x0004
        /*0012*/ 	.short	0x0018
        /*0014*/ 	.byte	0x00, 0xf5, 0x21, 0x00


	//----- nvinfo : EIATTR_KPARAM_INFO
	.align		4
.L_27:
        /*0018*/ 	.byte	0x04, 0x17
        /*001a*/ 	.short	(.L_29 - .L_28)
.L_28:
        /*001c*/ 	.word	0x00000000
        /*0020*/ 	.short	0x0003
        /*0022*/ 	.short	0x0010
        /*0024*/ 	.byte	0x00, 0xf5, 0x21, 0x00


	//----- nvinfo : EIATTR_KPARAM_INFO
	.align		4
.L_29:
        /*0028*/ 	.byte	0x04, 0x17
        /*002a*/ 	.short	(.L_31 - .L_30)
.L_30:
        /*002c*/ 	.word	0x00000000
        /*0030*/ 	.short	0x0002
        /*0032*/ 	.short	0x000c
        /*0034*/ 	.byte	0x00, 0xf0, 0x11, 0x00


	//----- nvinfo : EIATTR_KPARAM_INFO
	.align		4
.L_31:
        /*0038*/ 	.byte	0x04, 0x17
        /*003a*/ 	.short	(.L_33 - .L_32)
.L_32:
        /*003c*/ 	.word	0x00000000
        /*0040*/ 	.short	0x0001
        /*0042*/ 	.short	0x0008
        /*0044*/ 	.byte	0x00, 0xf0, 0x11, 0x00


	//----- nvinfo : EIATTR_KPARAM_INFO
	.align		4
.L_33:
        /*0048*/ 	.byte	0x04, 0x17
        /*004a*/ 	.short	(.L_35 - .L_34)
.L_34:
        /*004c*/ 	.word	0x00000000
        /*0050*/ 	.short	0x0000
        /*0052*/ 	.short	0x0000
        /*0054*/ 	.byte	0x00, 0xf5, 0x21, 0x00


	//----- nvinfo : EIATTR_SPARSE_MMA_MASK
	.align		4
.L_35:
        /*0058*/ 	.byte	0x03, 0x50
        /*005a*/ 	.short	0x0000


	//----- nvinfo : EIATTR_MAXREG_COUNT
	.align		4
        /*005c*/ 	.byte	0x03, 0x1b
        /*005e*/ 	.short	0x00ff


	//----- nvinfo : EIATTR_MERCURY_ISA_VERSION
	.align		4
        /*0060*/ 	.byte	0x03, 0x5f
        /*0062*/ 	.short	0x0101


	//----- nvinfo : EIATTR_VRC_CTA_INIT_COUNT
	.align		4
        /*0064*/ 	.byte	0x02, 0x4a
	.zero		1
	.zero		1


	//----- nvinfo : EIATTR_EXIT_INSTR_OFFSETS
	.align		4
        /*0068*/ 	.byte	0x04, 0x1c
        /*006a*/ 	.short	(.L_37 - .L_36)


	//   ....[0]....
.L_36:
        /*006c*/ 	.word	0x000012a0


	//----- nvinfo : EIATTR_CBANK_PARAM_SIZE
	.align		4
.L_37:
        /*0070*/ 	.byte	0x03, 0x19
        /*0072*/ 	.short	0x0020


	//----- nvinfo : EIATTR_PARAM_CBANK
	.align		4
        /*0074*/ 	.byte	0x04, 0x0a
        /*0076*/ 	.short	(.L_39 - .L_38)
	.align		4
.L_38:
        /*0078*/ 	.word	index@(.nv.constant0._Z20global_memory_1024_2PdiiPyS0_)
        /*007c*/ 	.short	0x0380
        /*007e*/ 	.short	0x0020


	//----- nvinfo : EIATTR_SW_WAR
	.align		4
.L_39:
        /*0080*/ 	.byte	0x04, 0x36
        /*0082*/ 	.short	(.L_41 - .L_40)
.L_40:
        /*0084*/ 	.word	0x00000008
.L_41:


//--------------------- .nv.info._Z18global_memory_1024PdiiPyS0_ --------------------------
	.section	.nv.info._Z18global_memory_1024PdiiPyS0_,"",@"SHT_CUDA_INFO"
	.sectionflags	@""
	.align	4


	//----- nvinfo : EIATTR_CUDA_API_VERSION
	.align		4
        /*0000*/ 	.byte	0x04, 0x37
        /*0002*/ 	.short	(.L_43 - .L_42)
.L_42:
        /*0004*/ 	.word	0x00000082


	//----- nvinfo : EIATTR_KPARAM_INFO
	.align		4
.L_43:
        /*0008*/ 	.byte	0x04, 0x17
        /*000a*/ 	.short	(.L_45 - .L_44)
.L_44:
        /*000c*/ 	.word	0x00000000
        /*0010*/ 	.short	0x0004
        /*0012*/ 	.short	0x0018
        /*0014*/ 	.byte	0x00, 0xf5, 0x21, 0x00


	//----- nvinfo : EIATTR_KPARAM_INFO
	.align		4
.L_45:
        /*0018*/ 	.byte	0x04, 0x17
        /*001a*/ 	.short	(.L_47 - .L_46)
.L_46:
        /*001c*/ 	.word	0x00000000
        /*0020*/ 	.short	0x0003
        /*0022*/ 	.short	0x0010
        /*0024*/ 	.byte	0x00, 0xf5, 0x21, 0x00


	//----- nvinfo : EIATTR_KPARAM_INFO
	.align		4
.L_47:
        /*0028*/ 	.byte	0x04, 0x17
        /*002a*/ 	.short	(.L_49 - .L_48)
.L_48:
        /*002c*/ 	.word	0x00000000
        /*0030*/ 	.short	0x0002
        /*0032*/ 	.short	0x000c
        /*0034*/ 	.byte	0x00, 0xf0, 0x11, 0x00


	//----- nvinfo : EIATTR_KPARAM_INFO
	.align		4
.L_49:
        /*0038*/ 	.byte	0x04, 0x17
        /*003a*/ 	.short	(.L_51 - .L_50)
.L_50:
        /*003c*/ 	.word	0x00000000
        /*0040*/ 	.short	0x0001
        /*0042*/ 	.short	0x0008
        /*0044*/ 	.byte	0x00, 0xf0, 0x11, 0x00


	//----- nvinfo : EIATTR_KPARAM_INFO
	.align		4
.L_51:
        /*0048*/ 	.byte	0x04, 0x17
        /*004a*/ 	.short	(.L_53 - .L_52)
.L_52:
        /*004c*/ 	.word	0x00000000
        /*0050*/ 	.short	0x0000
        /*0052*/ 	.short	0x0000
        /*0054*/ 	.byte	0x00, 0xf5, 0x21, 0x00


	//----- nvinfo : EIATTR_SPARSE_MMA_MASK
	.align		4
.L_53:
        /*0058*/ 	.byte	0x03, 0x50
        /*005a*/ 	.short	0x0000


	//----- nvinfo : EIATTR_MAXREG_COUNT
	.align		4
        /*005c*/ 	.byte	0x03, 0x1b
        /*005e*/ 	.short	0x00ff


	//----- nvinfo : EIATTR_MERCURY_ISA_VERSION
	.align		4
        /*0060*/ 	.byte	0x03, 0x5f
        /*0062*/ 	.short	0x0101


	//----- nvinfo : EIATTR_VRC_CTA_INIT_COUNT
	.align		4
        /*0064*/ 	.byte	0x02, 0x4a
	.zero		1
	.zero		1


	//----- nvinfo : EIATTR_EXIT_INSTR_OFFSETS
	.align		4
        /*0068*/ 	.byte	0x04, 0x1c
        /*006a*/ 	.short	(.L_55 - .L_54)


	//   ....[0]....
.L_54:
        /*006c*/ 	.word	0x00001270


	//----- nvinfo : EIATTR_CBANK_PARAM_SIZE
	.align		4
.L_55:
        /*0070*/ 	.byte	0x03, 0x19
        /*0072*/ 	.short	0x0020


	//----- nvinfo : EIATTR_PARAM_CBANK
	.align		4
        /*0074*/ 	.byte	0x04, 0x0a
        /*0076*/ 	.short	(.L_57 - .L_56)
	.align		4
.L_56:
        /*0078*/ 	.word	index@(.nv.constant0._Z18global_memory_1024PdiiPyS0_)
        /*007c*/ 	.short	0x0380
        /*007e*/ 	.short	0x0020


	//----- nvinfo : EIATTR_SW_WAR
	.align		4
.L_57:
        /*0080*/ 	.byte	0x04, 0x36
        /*0082*/ 	.short	(.L_59 - .L_58)
.L_58:
        /*0084*/ 	.word	0x00000008
.L_59:


//--------------------- .nv.info._Z18global_memory_2048PdiiPyS0_ --------------------------
	.section	.nv.info._Z18global_memory_2048PdiiPyS0_,"",@"SHT_CUDA_INFO"
	.sectionflags	@""
	.align	4


	//----- nvinfo : EIATTR_CUDA_API_VERSION
	.align		4
        /*0000*/ 	.byte	0x04, 0x37
        /*0002*/ 	.short	(.L_61 - .L_60)
.L_60:
        /*0004*/ 	.word	0x00000082


	//----- nvinfo : EIATTR_KPARAM_INFO
	.align		4
.L_61:
        /*0008*/ 	.byte	0x04, 0x17
        /*000a*/ 	.short	(.L_63 - .L_62)
.L_62:
        /*000c*/ 	.word	0x00000000
        /*0010*/ 	.short	0x0004
        /*0012*/ 	.short	0x0018
        /*0014*/ 	.byte	0x00, 0xf5, 0x21, 0x00


	//----- nvinfo : EIATTR_KPARAM_INFO
	.align		4
.L_63:
        /*0018*/ 	.byte	0x04, 0x17
        /*001a*/ 	.short	(.L_65 - .L_64)
.L_64:
        /*001c*/ 	.word	0x00000000
        /*0020*/ 	.short	0x0003
        /*0022*/ 	.short	0x0010
        /*0024*/ 	.byte	0x00, 0xf5, 0x21, 0x00


	//----- nvinfo : EIATTR_KPARAM_INFO
	.align		4
.L_65:
        /*0028*/ 	.byte	0x04, 0x17
        /*002a*/ 	.short	(.L_67 - .L_66)
.L_66:
        /*002c*/ 	.word	0x00000000
        /*0030*/ 	.short	0x0002
        /*0032*/ 	.short	0x000c
        /*0034*/ 	.byte	0x00, 0xf0, 0x11, 0x00


	//----- nvinfo : EIATTR_KPARAM_INFO
	.align		4
.L_67:
        /*0038*/ 	.byte	0x04, 0x17
        /*003a*/ 	.short	(.L_69 - .L_68)
.L_68:
        /*003c*/ 	.word	0x00000000
        /*0040*/ 	.short	0x0001
        /*0042*/ 	.short	0x0008
        /*0044*/ 	.byte	0x00, 0xf0, 0x11, 0x00


	//----- nvinfo : EIATTR_KPARAM_INFO
	.align		4
.L_69:
        /*0048*/ 	.byte	0x04, 0x17
        /*004a*/ 	.short	(.L_71 - .L_70)
.L_70:
        /*004c*/ 	.word	0x00000000
        /*0050*/ 	.short	0x0000
        /*0052*/ 	.short	0x0000
        /*0054*/ 	.byte	0x00, 0xf5, 0x21, 0x00


	//----- nvinfo : EIATTR_SPARSE_MMA_MASK
	.align		4
.L_71:
        /*0058*/ 	.byte	0x03, 0x50
        /*005a*/ 	.short	0x0000


	//----- nvinfo : EIATTR_MAXREG_COUNT
	.align		4
        /*005c*/ 	.byte	0x03, 0x1b
        /*005e*/ 	.short	0x00ff


	//----- nvinfo : EIATTR_MERCURY_ISA_VERSION
	.align		4
        /*0060*/ 	.byte	0x03, 0x5f
        /*0062*/ 	.short	0x0101


	//----- nvinfo : EIATTR_VRC_CTA_INIT_COUNT
	.align		4
        /*0064*/ 	.byte	0x02, 0x4a
	.zero		1
	.zero		1


	//----- nvinfo : EIATTR_EXIT_INSTR_OFFSETS
	.align		4
        /*0068*/ 	.byte	0x04, 0x1c
        /*006a*/ 	.short	(.L_73 - .L_72)


	//   ....[0]....
.L_72:
        /*006c*/ 	.word	0x00000460


	//----- nvinfo : EIATTR_CBANK_PARAM_SIZE
	.align		4
.L_73:
        /*0070*/ 	.byte	0x03, 0x19
        /*0072*/ 	.short	0x0020


	//----- nvinfo : EIATTR_PARAM_CBANK
	.align		4
        /*0074*/ 	.byte	0x04, 0x0a
        /*0076*/ 	.short	(.L_75 - .L_74)
	.align		4
.L_74:
        /*0078*/ 	.word	index@(.nv.constant0._Z18global_memory_2048PdiiPyS0_)
        /*007c*/ 	.short	0x0380
        /*007e*/ 	.short	0x0020


	//----- nvinfo : EIATTR_SW_WAR
	.align		4
.L_75:
        /*0080*/ 	.byte	0x04, 0x36
        /*0082*/ 	.short	(.L_77 - .L_76)
.L_76:
        /*0084*/ 	.word	0x00000008
.L_77:


//--------------------- .nv.info._Z15array_generatorPdii --------------------------
	.section	.nv.info._Z15array_generatorPdii,"",@"SHT_CUDA_INFO"
	.sectionflags	@""
	.align	4


	//----- nvinfo : EIATTR_CUDA_API_VERSION
	.align		4
        /*0000*/ 	.byte	0x04, 0x37
        /*0002*/ 	.short	(.L_79 - .L_78)
.L_78:
        /*0004*/ 	.word	0x00000082


	//----- nvinfo : EIATTR_KPARAM_INFO
	.align		4
.L_79:
        /*0008*/ 	.byte	0x04, 0x17
        /*000a*/ 	.short	(.L_81 - .L_80)
.L_80:
        /*000c*/ 	.word	0x00000000
        /*0010*/ 	.short	0x0002
        /*0012*/ 	.short	0x000c
        /*0014*/ 	.byte	0x00, 0xf0, 0x11, 0x00


	//----- nvinfo : EIATTR_KPARAM_INFO
	.align		4
.L_81:
        /*0018*/ 	.byte	0x04, 0x17
        /*001a*/ 	.short	(.L_83 - .L_82)
.L_82:
        /*001c*/ 	.word	0x00000000
        /*0020*/ 	.short	0x0001
        /*0022*/ 	.short	0x0008
        /*0024*/ 	.byte	0x00, 0xf0, 0x11, 0x00


	//----- nvinfo : EIATTR_KPARAM_INFO
	.align		4
.L_83:
        /*0028*/ 	.byte	0x04, 0x17
        /*002a*/ 	.short	(.L_85 - .L_84)
.L_84:
        /*002c*/ 	.word	0x00000000
        /*0030*/ 	.short	0x0000
        /*0032*/ 	.short	0x0000
        /*0034*/ 	.byte	0x00, 0xf5, 0x21, 0x00


	//----- nvinfo : EIATTR_SPARSE_MMA_MASK
	.align		4
.L_85:
        /*0038*/ 	.byte	0x03, 0x50
        /*003a*/ 	.short	0x0000


	//----- nvinfo : EIATTR_MAXREG_COUNT
	.align		4
        /*003c*/ 	.byte	0x03, 0x1b
        /*003e*/ 	.short	0x00ff


	//----- nvinfo : EIATTR_MERCURY_ISA_VERSION
	.align		4
        /*0040*/ 	.byte	0x03, 0x5f
        /*0042*/ 	.short	0x0101


	//----- nvinfo : EIATTR_VRC_CTA_INIT_COUNT
	.align		4
        /*0044*/ 	.byte	0x02, 0x4a
	.zero		1
	.zero		1


	//----- nvinfo : EIATTR_EXIT_INSTR_OFFSETS
	.align		4
        /*0048*/ 	.byte	0x04, 0x1c
        /*004a*/ 	.short	(.L_87 - .L_86)


	//   ....[0]....
.L_86:
        /*004c*/ 	.word	0x00000030


	//   ....[1]....
        /*0050*/ 	.word	0x00000060


	//   ....[2]....
        /*0054*/ 	.word	0x00000760


	//----- nvinfo : EIATTR_CBANK_PARAM_SIZE
	.align		4
.L_87:
        /*0058*/ 	.byte	0x03, 0x19
        /*005a*/ 	.short	0x0010


	//----- nvinfo : EIATTR_PARAM_CBANK
	.align		4
        /*005c*/ 	.byte	0x04, 0x0a
        /*005e*/ 	.short	(.L_89 - .L_88)
	.align		4
.L_88:
        /*0060*/ 	.word	index@(.nv.constant0._Z15array_generatorPdii)
        /*0064*/ 	.short	0x0380
        /*0066*/ 	.short	0x0010


	//----- nvinfo : EIATTR_SW_WAR
	.align		4
.L_89:
        /*0068*/ 	.byte	0x04, 0x36
        /*006a*/ 	.short	(.L_91 - .L_90)
.L_90:
        /*006c*/ 	.word	0x00000008
.L_91:


//--------------------- .nv.callgraph             --------------------------
	.section	.nv.callgraph,"",@"SHT_CUDA_CALLGRAPH"
	.align	4
	.sectionentsize	8
	.align		4
        /*0000*/ 	.word	0x00000000
	.align		4
        /*0004*/ 	.word	0xffffffff
	.align		4
        /*0008*/ 	.word	0x00000000
	.align		4
        /*000c*/ 	.word	0xfffffffe
	.align		4
        /*0010*/ 	.word	0x00000000
	.align		4
        /*0014*/ 	.word	0xfffffffd
	.align		4
        /*0018*/ 	.word	0x00000000
	.align		4
        /*001c*/ 	.word	0xfffffffc


//--------------------- .text._Z20global_memory_1024_2PdiiPyS0_ --------------------------
	.section	.text._Z20global_memory_1024_2PdiiPyS0_,"ax",@progbits
	.align	128
        .global         _Z20global_memory_1024_2PdiiPyS0_
        .type           _Z20global_memory_1024_2PdiiPyS0_,@function
        .size           _Z20global_memory_1024_2PdiiPyS0_,(.L_x_19 - _Z20global_memory_1024_2PdiiPyS0_)
        .other          _Z20global_memory_1024_2PdiiPyS0_,@"STO_CUDA_ENTRY STV_DEFAULT"
_Z20global_memory_1024_2PdiiPyS0_:
.text._Z20global_memory_1024_2PdiiPyS0_:
[----:B------:R-:W-:Y:S01]  /*0000*/  LDC R1, c[0x0][0x37c] ;  /* 0x0000df00ff017b82 */ /* 0x000fe20000000800 */
[----:B------:R-:W0:Y:S01]  /*0010*/  LDCU UR5, c[0x0][0x388] ;  /* 0x00007100ff0577ac */ /* 0x000e220008000800 */
[----:B------:R-:W1:Y:S06]  /*0020*/  S2R R0, SR_TID.X ;  /* 0x0000000000007919 */ /* 0x000e6c0000002100 */
[----:B------:R-:W2:Y:S01]  /*0030*/  S2UR UR7, SR_CTAID.X ;  /* 0x00000000000779c3 */ /* 0x000ea20000002500 */
[----:B------:R-:W-:Y:S02]  /*0040*/  CS2R R20, SRZ ;  /* 0x0000000000147805 */ /* 0x000fe4000001ff00 */
[----:B------:R-:W-:-:S02]  /*0050*/  CS2R R18, SRZ ;  /* 0x0000000000127805 */ /* 0x000fc4000001ff00 */
[----:B------:R-:W-:Y:S02]  /*0060*/  CS2R R16, SRZ ;  /* 0x0000000000107805 */ /* 0x000fe4000001ff00 */
[----:B------:R-:W-:Y:S02]  /*0070*/  CS2R R14, SRZ ;  /* 0x00000000000e7805 */ /* 0x000fe4000001ff00 */
[----:B------:R-:W-:Y:S02]  /*0080*/  CS2R R12, SRZ ;  /* 0x00000000000c7805 */ /* 0x000fe4000001ff00 */
[----:B------:R-:W-:Y:S02]  /*0090*/  CS2R R10, SRZ ;  /* 0x00000000000a7805 */ /* 0x000fe4000001ff00 */
[----:B------:R-:W-:Y:S01]  /*00a0*/  CS2R R8, SRZ ;  /* 0x0000000000087805 */ /* 0x000fe2000001ff00 */
[----:B------:R-:W3:Y:S01]  /*00b0*/  LDC R31, c[0x0][0x360] ;  /* 0x0000d800ff1f7b82 */ /* 0x000ee20000000800 */
[----:B------:R-:W-:-:S02]  /*00c0*/  CS2R R6, SRZ ;  /* 0x0000000000067805 */ /* 0x000fc4000001ff00 */
[----:B------:R-:W-:Y:S02]  /*00d0*/  CS2R R4, SRZ ;  /* 0x0000000000047805 */ /* 0x000fe4000001ff00 */
[----:B------:R-:W-:Y:S02]  /*00e0*/  CS2R R22, SRZ ;  /* 0x0000000000167805 */ /* 0x000fe4000001ff00 */
[----:B------:R-:W-:Y:S02]  /*00f0*/  CS2R R24, SRZ ;  /* 0x0000000000187805 */ /* 0x000fe4000001ff00 */
[----:B------:R-:W-:Y:S02]  /*0100*/  CS2R R26, SRZ ;  /* 0x00000000001a7805 */ /* 0x000fe4000001ff00 */
[----:B------:R-:W-:Y:S02]  /*0110*/  CS2R R28, SRZ ;  /* 0x00000000001c7805 */ /* 0x000fe4000001ff00 */
[----:B------:R-:W-:Y:S01]  /*0120*/  CS2R R2, SRZ ;  /* 0x0000000000027805 */ /* 0x000fe2000001ff00 */
[----:B0-----:R-:W-:Y:S01]  /*0130*/  UISETP.GE.AND UP0, UPT, UR5, 0x1, UPT ;  /* 0x000000010500788c */ /* 0x001fe2000bf06270 */
[----:B------:R-:W0:Y:S08]  /*0140*/  LDCU.64 UR8, c[0x0][0x358] ;  /* 0x00006b00ff0877ac */ /* 0x000e300008000a00 */
[----:B-12---:R-:W-:Y:S05]  /*0150*/  BRA.U !UP0, `(.L_x_0) ;  /* 0x0000001108007547 */ /* 0x006fea000b800000 */
[----:B------:R-:W1:Y:S01]  /*0160*/  LDCU.64 UR10, c[0x0][0x380] ;  /* 0x00007000ff0a77ac */ /* 0x000e620008000a00 */
[----:B---3--:R-:W-:Y:S01]  /*0170*/  IMAD R2, R31, UR7, R0 ;  /* 0x000000071f027c24 */ /* 0x008fe2000f8e0200 */
[----:B------:R-:W-:-:S04]  /*0180*/  UISETP.GE.U32.AND UP1, UPT, UR5, 0x4, UPT ;  /* 0x000000040500788c */ /* 0x000fc8000bf26070 */
[----:B------:R-:W-:Y:S01]  /*0190*/  SHF.R.S32.HI R3, RZ, 0x1f, R2 ;  /* 0x0000001fff037819 */ /* 0x000fe20000011402 */
[----:B------:R-:W-:Y:S01]  /*01a0*/  ULOP3.LUT UP0, UR6, UR5, 0x3, URZ, 0xc0, !UPT ;  /* 0x0000000305067892 */ /* 0x000fe2000f80c0ff */
[----:B-1----:R-:W-:-:S04]  /*01b0*/  LEA R30, P0, R2, UR10, 0x3 ;  /* 0x0000000a021e7c11 */ /* 0x002fc8000f8018ff */
[----:B------:R-:W-:Y:S01]  /*01c0*/  LEA.HI.X R3, R2, UR11, R3, 0x3, P0 ;  /* 0x0000000b02037c11 */ /* 0x000fe200080f1c03 */
[----:B------:R-:W-:Y:S01]  /*01d0*/  IMAD.MOV.U32 R2, RZ, RZ, R30 ;  /* 0x000000ffff027224 */ /* 0x000fe200078e001e */
[C---:B------:R-:W-:Y:S02]  /*01e0*/  IADD3 R20, P4, PT, R30.reuse, 0x30c000, RZ ;  /* 0x0030c0001e147810 */ /* 0x040fe40007f9e0ff */
[C---:B------:R-:W-:Y:S02]  /*01f0*/  IADD3 R18, P5, PT, R30.reuse, 0x2d0000, RZ ;  /* 0x002d00001e127810 */ /* 0x040fe40007fbe0ff */
[C---:B------:R-:W-:Y:S01]  /*0200*/  IADD3 R16, P6, PT, R30.reuse, 0x294000, RZ ;  /* 0x002940001e107810 */ /* 0x040fe20007fde0ff */
[--C-:B------:R-:W-:Y:S01]  /*0210*/  IMAD.X R21, RZ, RZ, R3.reuse, P4 ;  /* 0x000000ffff157224 */ /* 0x100fe200020e0603 */
        /* <DEDUP_REMOVED lines=18> */
[----:B------:R-:W-:Y:S01]  /*0340*/  IADD3 R28, P2, PT, R30, 0x3c000, RZ ;  /* 0x0003c0001e1c7810 */ /* 0x000fe20007f5e0ff */
[----:B------:R-:W-:-:S02]  /*0350*/  IMAD.X R25, RZ, RZ, R3, P0 ;  /* 0x000000ffff197224 */ /* 0x000fc400000e0603 */
[--C-:B------:R-:W-:Y:S02]  /*0360*/  IMAD.X R27, RZ, RZ, R3.reuse, P1 ;  /* 0x000000ffff1b7224 */ /* 0x100fe400008e0603 */
[----:B------:R-:W-:Y:S01]  /*0370*/  IMAD.X R29, RZ, RZ, R3, P2 ;  /* 0x000000ffff1d7224 */ /* 0x000fe200010e0603 */
[----:B------:R-:W-:Y:S07]  /*0380*/  BRA.U !UP1, `(.L_x_1) ;  /* 0x0000000509d47547 */ /* 0x000fee000b800000 */
[----:B------:R-:W-:-:S04]  /*0390*/  ULOP3.LUT UR4, UR5, 0x7ffffffc, URZ, 0xc0, !UPT ;  /* 0x7ffffffc05047892 */ /* 0x000fc8000f8ec0ff */
[----:B------:R-:W-:-:S12]  /*03a0*/  UIADD3 UR4, UPT, UPT, -UR4, URZ, URZ ;  /* 0x000000ff04047290 */ /* 0x000fd8000fffe1ff */
.L_x_2:
[----:B0-----:R-:W2:Y:S04]  /*03b0*/  LD.E.64 R2, desc[UR8][R2.64] ;  /* 0x0000000802027980 */ /* 0x001ea8000c101b00 */
[----:B------:R-:W3:Y:S04]  /*03c0*/  LD.E.64 R28, desc[UR8][R28.64] ;  /* 0x000000081c1c7980 */ /* 0x000ee8000c101b00 */
[----:B------:R-:W4:Y:S04]  /*03d0*/  LD.E.64 R26, desc[UR8][R26.64] ;  /* 0x000000081a1a7980 */ /* 0x000f28000c101b00 */
[----:B------:R-:W5:Y:S04]  /*03e0*/  LD.E.64 R24, desc[UR8][R24.64] ;  /* 0x0000000818187980 */ /* 0x000f68000c101b00 */
        /* <DEDUP_REMOVED lines=9> */
[----:B------:R-:W5:Y:S01]  /*0480*/  LD.E.64 R20, desc[UR8][R20.64] ;  /* 0x0000000814147980 */ /* 0x000f62000c101b00 */
[----:B--2---:R-:W0:Y:S08]  /*0490*/  F2I.U64.F64.TRUNC R2, R2 ;  /* 0x0000000200027311 */ /* 0x004e30000030d800 */
[----:B---3--:R-:W1:Y:S01]  /*04a0*/  F2I.U64.F64.TRUNC R28, R28 ;  /* 0x0000001c001c7311 */ /* 0x008e62000030d800 */
[----:B0-----:R-:W2:Y:S07]  /*04b0*/  LD.E.64 R2, desc[UR8][R2.64] ;  /* 0x0000000802027980 */ /* 0x001eae000c101b00 */
[----:B----4-:R-:W0:Y:S01]  /*04c0*/  F2I.U64.F64.TRUNC R26, R26 ;  /* 0x0000001a001a7311 */ /* 0x010e22000030d800 */
[----:B-1----:R-:W3:Y:S07]  /*04d0*/  LD.E.64 R28, desc[UR8][R28.64] ;  /* 0x000000081c1c7980 */ /* 0x002eee000c101b00 */
[----:B-----5:R-:W1:Y:S01]  /*04e0*/  F2I.U64.F64.TRUNC R24, R24 ;  /* 0x0000001800187311 */ /* 0x020e62000030d800 */
[----:B0-----:R-:W4:Y:S07]  /*04f0*/  LD.E.64 R26, desc[UR8][R26.64] ;  /* 0x000000081a1a7980 */ /* 0x001f2e000c101b00 */
[----:B------:R-:W0:Y:S01]  /*0500*/  F2I.U64.F64.TRUNC R22, R22 ;  /* 0x0000001600167311 */ /* 0x000e22000030d800 */
[----:B-1----:R-:W5:Y:S07]  /*0510*/  LD.E.64 R24, desc[UR8][R24.64] ;  /* 0x0000000818187980 */ /* 0x002f6e000c101b00 */
[----:B------:R-:W1:Y:S01]  /*0520*/  F2I.U64.F64.TRUNC R4, R4 ;  /* 0x0000000400047311 */ /* 0x000e62000030d800 */
[----:B0-----:R-:W5:Y:S07]  /*0530*/  LD.E.64 R22, desc[UR8][R22.64] ;  /* 0x0000000816167980 */ /* 0x001f6e000c101b00 */
        /* <DEDUP_REMOVED lines=15> */
[----:B0-----:R-:W5:Y:S04]  /*0630*/  LD.E.64 R18, desc[UR8][R18.64] ;  /* 0x0000000812127980 */ /* 0x001f68000c101b00 */
[----:B-1----:R-:W5:Y:S03]  /*0640*/  LD.E.64 R20, desc[UR8][R20.64] ;  /* 0x0000000814147980 */ /* 0x002f66000c101b00 */
        /* <DEDUP_REMOVED lines=55> */
[----:B-1----:R-:W5:Y:S01]  /*09c0*/  LD.E.64 R20, desc[UR8][R20.64] ;  /* 0x0000000814147980 */ /* 0x002f62000c101b00 */
[----:B------:R-:W-:-:S04]  /*09d0*/  UIADD3 UR4, UPT, UPT, UR4, 0x4, URZ ;  /* 0x0000000404047890 */ /* 0x000fc8000fffe0ff */
[----:B------:R-:W-:Y:S01]  /*09e0*/  UISETP.NE.AND UP1, UPT, UR4, URZ, UPT ;  /* 0x000000ff0400728c */ /* 0x000fe2000bf25270 */
[----:B--2---:R-:W1:Y:S08]  /*09f0*/  F2I.U64.F64.TRUNC R2, R2 ;  /* 0x0000000200027311 */ /* 0x004e70000030d800 */
[----:B---3--:R-:W2:Y:S08]  /*0a00*/  F2I.U64.F64.TRUNC R28, R28 ;  /* 0x0000001c001c7311 */ /* 0x008eb0000030d800 */
[----:B----4-:R-:W3:Y:S08]  /*0a10*/  F2I.U64.F64.TRUNC R26, R26 ;  /* 0x0000001a001a7311 */ /* 0x010ef0000030d800 */
[----:B-----5:R-:W4:Y:S08]  /*0a20*/  F2I.U64.F64.TRUNC R24, R24 ;  /* 0x0000001800187311 */ /* 0x020f30000030d800 */
[----:B------:R-:W0:Y:S08]  /*0a30*/  F2I.U64.F64.TRUNC R22, R22 ;  /* 0x0000001600167311 */ /* 0x000e30000030d800 */
        /* <DEDUP_REMOVED lines=8> */
[----:B------:R-:W0:Y:S01]  /*0ac0*/  F2I.U64.F64.TRUNC R20, R20 ;  /* 0x0000001400147311 */ /* 0x000e22000030d800 */
[----:B-1234-:R-:W-:Y:S05]  /*0ad0*/  BRA.U UP1, `(.L_x_2) ;  /* 0xfffffff901347547 */ /* 0x01efea000b83ffff */
.L_x_1:
[----:B------:R-:W-:Y:S05]  /*0ae0*/  BRA.U !UP0, `(.L_x_3) ;  /* 0x0000000508647547 */ /* 0x000fea000b800000 */
[----:B------:R-:W-:Y:S02]  /*0af0*/  UISETP.NE.AND UP0, UPT, UR6, 0x1, UPT ;  /* 0x000000010600788c */ /* 0x000fe4000bf05270 */
[----:B------:R-:W-:-:S04]  /*0b00*/  ULOP3.LUT UR4, UR5, 0x1, URZ, 0xc0, !UPT ;  /* 0x0000000105047892 */ /* 0x000fc8000f8ec0ff */
[----:B------:R-:W-:-:S03]  /*0b10*/  UISETP.NE.U32.AND UP1, UPT, UR4, 0x1, UPT ;  /* 0x000000010400788c */ /* 0x000fc6000bf25070 */
[----:B------:R-:W-:Y:S08]  /*0b20*/  BRA.U !UP0, `(.L_x_4) ;  /* 0x0000000108e07547 */ /* 0x000ff0000b800000 */
        /* <DEDUP_REMOVED lines=55> */
[----:B-1234-:R-:W0:Y:S02]  /*0ea0*/  F2I.U64.F64.TRUNC R20, R20 ;  /* 0x0000001400147311 */ /* 0x01ee24000030d800 */
.L_x_4:
[----:B------:R-:W-:Y:S05]  /*0eb0*/  BRA.U UP1, `(.L_x_3) ;  /* 0x0000000101707547 */ /* 0x000fea000b800000 */
        /* <DEDUP_REMOVED lines=28> */
.L_x_3:
[----:B0-----:R-:W1:Y:S08]  /*1080*/  I2F.F64.U64 R2, R2 ;  /* 0x0000000200027312 */ /* 0x001e700000301800 */
[----:B------:R-:W2:Y:S08]  /*1090*/  I2F.F64.U64 R28, R28 ;  /* 0x0000001c001c7312 */ /* 0x000eb00000301800 */
[----:B------:R-:W4:Y:S08]  /*10a0*/  I2F.F64.U64 R26, R26 ;  /* 0x0000001a001a7312 */ /* 0x000f300000301800 */
[----:B------:R-:W0:Y:S08]  /*10b0*/  I2F.F64.U64 R24, R24 ;  /* 0x0000001800187312 */ /* 0x000e300000301800 */
[----:B------:R-:W3:Y:S08]  /*10c0*/  I2F.F64.U64 R22, R22 ;  /* 0x0000001600167312 */ /* 0x000ef00000301800 */
[----:B------:R-:W0:Y:S08]  /*10d0*/  I2F.F64.U64 R4, R4 ;  /* 0x0000000400047312 */ /* 0x000e300000301800 */
[----:B------:R-:W0:Y:S08]  /*10e0*/  I2F.F64.U64 R6, R6 ;  /* 0x0000000600067312 */ /* 0x000e300000301800 */
[----:B------:R-:W0:Y:S08]  /*10f0*/  I2F.F64.U64 R8, R8 ;  /* 0x0000000800087312 */ /* 0x000e300000301800 */
[----:B------:R-:W0:Y:S08]  /*1100*/  I2F.F64.U64 R10, R10 ;  /* 0x0000000a000a7312 */ /* 0x000e300000301800 */
[----:B------:R-:W0:Y:S08]  /*1110*/  I2F.F64.U64 R12, R12 ;  /* 0x0000000c000c7312 */ /* 0x000e300000301800 */
[----:B------:R-:W0:Y:S08]  /*1120*/  I2F.F64.U64 R14, R14 ;  /* 0x0000000e000e7312 */ /* 0x000e300000301800 */
[----:B------:R-:W0:Y:S08]  /*1130*/  I2F.F64.U64 R16, R16 ;  /* 0x0000001000107312 */ /* 0x000e300000301800 */
[----:B------:R-:W0:Y:S08]  /*1140*/  I2F.F64.U64 R18, R18 ;  /* 0x0000001200127312 */ /* 0x000e300000301800 */
[----:B-1234-:R-:W0:Y:S02]  /*1150*/  I2F.F64.U64 R20, R20 ;  /* 0x0000001400147312 */ /* 0x01ee240000301800 */
.L_x_0:
[----:B------:R-:W1:Y:S08]  /*1160*/  LDC R33, c[0x0][0x360] ;  /* 0x0000d800ff217b82 */ /* 0x000e700000000800 */
[----:B---3--:R-:W2:Y:S01]  /*1170*/  LDC.64 R30, c[0x0][0x380] ;  /* 0x0000e000ff1e7b82 */ /* 0x008ea20000000a00 */
[----:B-1----:R-:W-:-:S04]  /*1180*/  IMAD R33, R33, UR7, R0 ;  /* 0x0000000721217c24 */ /* 0x002fc8000f8e0200 */
[----:B--2---:R-:W-:-:S05]  /*1190*/  IMAD.WIDE R30, R33, 0x8, R30 ;  /* 0x00000008211e7825 */ /* 0x004fca00078e021e */
[----:B0-----:R-:W2:Y:S02]  /*11a0*/  LDG.E.64 R32, desc[UR8][R30.64] ;  /* 0x000000081e207981 */ /* 0x001ea4000c1e1b00 */
[----:B--2---:R-:W-:-:S08]  /*11b0*/  DADD R2, R32, R2 ;  /* 0x0000000020027229 */ /* 0x004fd00000000002 */
[----:B------:R-:W-:-:S08]  /*11c0*/  DADD R2, R2, R28 ;  /* 0x0000000002027229 */ /* 0x000fd0000000001c */
        /* <DEDUP_REMOVED lines=11> */
[----:B------:R-:W-:-:S07]  /*1280*/  DADD R2, R2, R20 ;  /* 0x0000000002027229 */ /* 0x000fce0000000014 */
[----:B------:R-:W-:Y:S01]  /*1290*/  STG.E.64 desc[UR8][R30.64], R2 ;  /* 0x000000021e007986 */ /* 0x000fe2000c101b08 */
[----:B------:R-:W-:Y:S05]  /*12a0*/  EXIT ;  /* 0x000000000000794d */ /* 0x000fea0003800000 */
.L_x_5:
[----:B------:R-:W-:-:S00]  /*12b0*/  BRA `(.L_x_5) ;  /* 0xfffffffc00fc7947 */ /* 0x000fc0000383ffff */
[----:B------:R-:W-:-:S00]  /*12c0*/  NOP ;  /* 0x0000000000007918 */ /* 0x000fc00000000000 */
        /* <DEDUP_REMOVED lines=11> */
.L_x_19:


//--------------------- .text._Z18global_memory_1024PdiiPyS0_ --------------------------
	.section	.text._Z18global_memory_1024PdiiPyS0_,"ax",@progbits
	.align	128
        .global         _Z18global_memory_1024PdiiPyS0_
        .type           _Z18global_memory_1024PdiiPyS0_,@function
        .size           _Z18global_memory_1024PdiiPyS0_,(.L_x_20 - _Z18global_memory_1024PdiiPyS0_)
        .other          _Z18global_memory_1024PdiiPyS0_,@"STO_CUDA_ENTRY STV_DEFAULT"
_Z18global_memory_1024PdiiPyS0_:
.text._Z18global_memory_1024PdiiPyS0_:
[----:B------:R-:W-:Y:S01]  /*0000*/  LDC R1, c[0x0][0x37c] ;  /* 0x0000df00ff017b82 */ /* 0x000fe20000000800 */
[----:B------:R-:W0:Y:S07]  /*0010*/  S2R R0, SR_TID.X ;  /* 0x0000000000007919 */ /* 0x000e2e0000002100 */
[----:B------:R-:W0:Y:S01]  /*0020*/  S2UR UR5, SR_CTAID.X ;  /* 0x00000000000579c3 */ /* 0x000e220000002500 */
[----:B------:R-:W1:Y:S01]  /*0030*/  LDCU UR4, c[0x0][0x388] ;  /* 0x00007100ff0477ac */ /* 0x000e620008000800 */
[----:B------:R-:W2:Y:S06]  /*0040*/  LDCU.64 UR6, c[0x0][0x358] ;  /* 0x00006b00ff0677ac */ /* 0x000eac0008000a00 */
[----:B------:R-:W0:Y:S08]  /*0050*/  LDC R27, c[0x0][0x360] ;  /* 0x0000d800ff1b7b82 */ /* 0x000e300000000800 */
[----:B------:R-:W3:Y:S01]  /*0060*/  LDC.64 R24, c[0x0][0x380] ;  /* 0x0000e000ff187b82 */ /* 0x000ee20000000a00 */
[----:B-1----:R-:W-:Y:S01]  /*0070*/  UISETP.GE.AND UP0, UPT, UR4, 0x1, UPT ;  /* 0x000000010400788c */ /* 0x002fe2000bf06270 */
[----:B0-----:R-:W-:-:S04]  /*0080*/  IMAD R27, R27, UR5, R0 ;  /* 0x000000051b1b7c24 */ /* 0x001fc8000f8e0200 */
[----:B---3--:R-:W-:-:S04]  /*0090*/  IMAD.WIDE R26, R27, 0x8, R24 ;  /* 0x000000081b1a7825 */ /* 0x008fc800078e0218 */
[----:B------:R-:W-:Y:S01]  /*00a0*/  IMAD.MOV.U32 R28, RZ, RZ, R26 ;  /* 0x000000ffff1c7224 */ /* 0x000fe200078e001a */
[C---:B------:R-:W-:Y:S01]  /*00b0*/  IADD3 R0, P6, PT, R26.reuse, 0x3c000, RZ ;  /* 0x0003c0001a007810 */ /* 0x040fe20007fde0ff */
[--C-:B------:R-:W-:Y:S01]  /*00c0*/  IMAD.MOV.U32 R29, RZ, RZ, R27.reuse ;  /* 0x000000ffff1d7224 */ /* 0x100fe200078e001b */
[C---:B------:R-:W-:Y:S02]  /*00d0*/  IADD3 R4, P4, PT, R26.reuse, 0xf0000, RZ ;  /* 0x000f00001a047810 */ /* 0x040fe40007f9e0ff */
[C---:B------:R-:W-:Y:S01]  /*00e0*/  IADD3 R7, P1, PT, R26.reuse, 0x1a4000, RZ ;  /* 0x001a40001a077810 */ /* 0x040fe20007f3e0ff */
[--C-:B------:R-:W-:Y:S01]  /*00f0*/  IMAD.X R8, RZ, RZ, R27.reuse, P6 ;  /* 0x000000ffff087224 */ /* 0x100fe200030e061b */
[C---:B------:R-:W-:Y:S01]  /*0100*/  IADD3 R3, P0, PT, R26.reuse, 0xb4000, RZ ;  /* 0x000b40001a037810 */ /* 0x040fe20007f1e0ff */
[--C-:B------:R-:W-:Y:S01]  /*0110*/  IMAD.X R14, RZ, RZ, R27.reuse, P4 ;  /* 0x000000ffff0e7224 */ /* 0x100fe200020e061b */
[C---:B------:R-:W-:Y:S01]  /*0120*/  IADD3 R6, P2, PT, R26.reuse, 0x168000, RZ ;  /* 0x001680001a067810 */ /* 0x040fe20007f5e0ff */
[----:B------:R-:W-:Y:S01]  /*0130*/  IMAD.X R20, RZ, RZ, R27, P1 ;  /* 0x000000ffff147224 */ /* 0x000fe200008e061b */
[----:B------:R-:W-:-:S02]  /*0140*/  IADD3 R2, P5, PT, R26, 0x78000, RZ ;  /* 0x000780001a027810 */ /* 0x000fc40007fbe0ff */
[C---:B------:R-:W-:Y:S02]  /*0150*/  IADD3 R5, P3, PT, R26.reuse, 0x12c000, RZ ;  /* 0x0012c0001a057810 */ /* 0x040fe40007f7e0ff */
[C---:B------:R-:W-:Y:S01]  /*0160*/  IADD3 R9, P6, PT, R26.reuse, 0x1e0000, RZ ;  /* 0x001e00001a097810 */ /* 0x040fe20007fde0ff */
[--C-:B------:R-:W-:Y:S01]  /*0170*/  IMAD.X R10, RZ, RZ, R27.reuse, P5 ;  /* 0x000000ffff0a7224 */ /* 0x100fe200028e061b */
[-C--:B------:R-:W-:Y:S01]  /*0180*/  IADD3.X R12, PT, PT, RZ, R27.reuse, RZ, P0, !PT ;  /* 0x0000001bff0c7210 */ /* 0x080fe200007fe4ff */
[--C-:B------:R-:W-:Y:S01]  /*0190*/  IMAD.X R16, RZ, RZ, R27.reuse, P3 ;  /* 0x000000ffff107224 */ /* 0x100fe200018e061b */
[----:B------:R-:W-:Y:S01]  /*01a0*/  IADD3.X R18, PT, PT, RZ, R27, RZ, P2, !PT ;  /* 0x0000001bff127210 */ /* 0x000fe200017fe4ff */
[----:B------:R-:W-:Y:S01]  /*01b0*/  IMAD.X R22, RZ, RZ, R27, P6 ;  /* 0x000000ffff167224 */ /* 0x000fe200030e061b */
[C---:B------:R-:W-:Y:S02]  /*01c0*/  IADD3 R13, P0, PT, R26.reuse, 0x258000, RZ ;  /* 0x002580001a0d7810 */ /* 0x040fe40007f1e0ff */
[----:B------:R-:W-:-:S02]  /*01d0*/  IADD3 R15, P4, PT, R26, 0x294000, RZ ;  /* 0x002940001a0f7810 */ /* 0x000fc40007f9e0ff */
[C---:B------:R-:W-:Y:S01]  /*01e0*/  IADD3 R19, P2, PT, R26.reuse, 0x30c000, RZ ;  /* 0x0030c0001a137810 */ /* 0x040fe20007f5e0ff */
[--C-:B------:R-:W-:Y:S01]  /*01f0*/  IMAD.X R32, RZ, RZ, R27.reuse, P0 ;  /* 0x000000ffff207224 */ /* 0x100fe200000e061b */
[C---:B------:R-:W-:Y:S01]  /*0200*/  IADD3 R21, P1, PT, R26.reuse, 0x348000, RZ ;  /* 0x003480001a157810 */ /* 0x040fe20007f3e0ff */
[--C-:B------:R-:W-:Y:S01]  /*0210*/  IMAD.X R34, RZ, RZ, R27.reuse, P4 ;  /* 0x000000ffff227224 */ /* 0x100fe200020e061b */
[C---:B------:R-:W-:Y:S01]  /*0220*/  IADD3 R11, P5, PT, R26.reuse, 0x21c000, RZ ;  /* 0x0021c0001a0b7810 */ /* 0x040fe20007fbe0ff */
[--C-:B------:R-:W-:Y:S01]  /*0230*/  IMAD.X R38, RZ, RZ, R27.reuse, P2 ;  /* 0x000000ffff267224 */ /* 0x100fe200010e061b */
[C---:B------:R-:W-:Y:S01]  /*0240*/  IADD3 R17, P3, PT, R26.reuse, 0x2d0000, RZ ;  /* 0x002d00001a117810 */ /* 0x040fe20007f7e0ff */
[----:B------:R-:W-:Y:S01]  /*0250*/  IMAD.X R40, RZ, RZ, R27, P1 ;  /* 0x000000ffff287224 */ /* 0x000fe200008e061b */
[----:B------:R-:W-:Y:S02]  /*0260*/  IADD3 R23, P6, PT, R26, 0x384000, RZ ;  /* 0x003840001a177810 */ /* 0x000fe40007fde0ff */
[----:B------:R-:W-:-:S02]  /*0270*/  IADD3.X R30, PT, PT, RZ, R27, RZ, P5, !PT ;  /* 0x0000001bff1e7210 */ /* 0x000fc40002ffe4ff */
[C---:B------:R-:W-:Y:S02]  /*0280*/  IADD3 R33, P0, PT, R26.reuse, 0x3fc000, RZ ;  /* 0x003fc0001a217810 */ /* 0x040fe40007f1e0ff */
[C---:B------:R-:W-:Y:S02]  /*0290*/  IADD3 R35, P4, PT, R26.reuse, 0x438000, RZ ;  /* 0x004380001a237810 */ /* 0x040fe40007f9e0ff */
[-C--:B------:R-:W-:Y:S01]  /*02a0*/  IADD3.X R36, PT, PT, RZ, R27.reuse, RZ, P3, !PT ;  /* 0x0000001bff247210 */ /* 0x080fe20001ffe4ff */
[--C-:B------:R-:W-:Y:S01]  /*02b0*/  IMAD.X R45, RZ, RZ, R27.reuse, P0 ;  /* 0x000000ffff2d7224 */ /* 0x100fe200000e061b */
[C---:B------:R-:W-:Y:S01]  /*02c0*/  IADD3 R39, P2, PT, R26.reuse, 0x4b0000, RZ ;  /* 0x004b00001a277810 */ /* 0x040fe20007f5e0ff */
[--C-:B------:R-:W-:Y:S01]  /*02d0*/  IMAD.X R46, RZ, RZ, R27.reuse, P4 ;  /* 0x000000ffff2e7224 */ /* 0x100fe200020e061b */
[C---:B------:R-:W-:Y:S02]  /*02e0*/  IADD3 R41, P1, PT, R26.reuse, 0x4ec000, RZ ;  /* 0x004ec0001a297810 */ /* 0x040fe40007f3e0ff */
[----:B------:R-:W-:Y:S01]  /*02f0*/  IADD3.X R42, PT, PT, RZ, R27, RZ, P6, !PT ;  /* 0x0000001bff2a7210 */ /* 0x000fe200037fe4ff */
[--C-:B------:R-:W-:Y:S01]  /*0300*/  IMAD.X R48, RZ, RZ, R27.reuse, P2 ;  /* 0x000000ffff307224 */ /* 0x100fe200010e061b */
[C---:B------:R-:W-:Y:S01]  /*0310*/  IADD3 R31, P5, PT, R26.reuse, 0x3c0000, RZ ;  /* 0x003c00001a1f7810 */ /* 0x040fe20007fbe0ff */
[----:B------:R-:W-:Y:S01]  /*0320*/  IMAD.X R49, RZ, RZ, R27, P1 ;  /* 0x000000ffff317224 */ /* 0x000fe200008e061b */
[----:B------:R-:W-:-:S02]  /*0330*/  IADD3 R37, P3, PT, R26, 0x474000, RZ ;  /* 0x004740001a257810 */ /* 0x000fc40007f7e0ff */
[----:B------:R-:W-:Y:S02]  /*0340*/  IADD3 R43, P6, PT, R26, 0x528000, RZ ;  /* 0x005280001a2b7810 */ /* 0x000fe40007fde0ff */
[-C--:B------:R-:W-:Y:S02]  /*0350*/  IADD3.X R44, PT, PT, RZ, R27.reuse, RZ, P5, !PT ;  /* 0x0000001bff2c7210 */ /* 0x080fe40002ffe4ff */
[-C--:B------:R-:W-:Y:S02]  /*0360*/  IADD3.X R47, PT, PT, RZ, R27.reuse, RZ, P3, !PT ;  /* 0x0000001bff2f7210 */ /* 0x080fe40001ffe4ff */
[----:B------:R-:W-:Y:S01]  /*0370*/  IADD3.X R50, PT, PT, RZ, R27, RZ, P6, !PT ;  /* 0x0000001bff327210 */ /* 0x000fe200037fe4ff */
[----:B--2---:R-:W-:Y:S06]  /*0380*/  BRA.U !UP0, `(.L_x_6) ;  /* 0x0000000908447547 */ /* 0x004fec000b800000 */
[C---:B------:R-:W-:Y:S01]  /*0390*/  IADD3 R9, P0, PT, R28.reuse, 0x1e0000, RZ ;  /* 0x001e00001c097810 */ /* 0x040fe20007f1e0ff */
[----:B------:R-:W-:Y:S01]  /*03a0*/  UIADD3 UR4, UPT, UPT, -UR4, URZ, URZ ;  /* 0x000000ff04047290 */ /* 0x000fe2000fffe1ff */
[C---:B------:R-:W-:Y:S02]  /*03b0*/  IADD3 R7, P1, PT, R28.reuse, 0x1a4000, RZ ;  /* 0x001a40001c077810 */ /* 0x040fe40007f3e0ff */
[C---:B------:R-:W-:Y:S01]  /*03c0*/  IADD3 R43, P3, PT, R28.reuse, 0x528000, RZ ;  /* 0x005280001c2b7810 */ /* 0x040fe20007f7e0ff */
[--C-:B------:R-:W-:Y:S01]  /*03d0*/  IMAD.X R22, RZ, RZ, R29.reuse, P0 ;  /* 0x000000ffff167224 */ /* 0x100fe200000e061d */
[----:B------:R-:W-:Y:S01]  /*03e0*/  IADD3 R37, P2, PT, R28, 0x474000, RZ ;  /* 0x004740001c257810 */ /* 0x000fe20007f5e0ff */
[--C-:B------:R-:W-:Y:S02]  /*03f0*/  IMAD.X R20, RZ, RZ, R29.reuse, P1 ;  /* 0x000000ffff147224 */ /* 0x100fe400008e061d */
[----:B------:R-:W-:Y:S01]  /*0400*/  IMAD.X R50, RZ, RZ, R29, P3 ;  /* 0x000000ffff327224 */ /* 0x000fe200018e061d */
[----:B------:R-:W-:-:S09]  /*0410*/  IADD3.X R47, PT, PT, RZ, R29, RZ, P2, !PT ;  /* 0x0000001dff2f7210 */ /* 0x000fd200017fe4ff */
.L_x_7:
[----:B------:R-:W-:Y:S01]  /*0420*/  IMAD.MOV.U32 R52, RZ, RZ, R2 ;  /* 0x000000ffff347224 */ /* 0x000fe200078e0002 */
[----:B------:R-:W-:Y:S01]  /*0430*/  MOV R2, R3 ;  /* 0x0000000300027202 */ /* 0x000fe20000000f00 */
        /* <DEDUP_REMOVED lines=10> */
[----:B------:R-:W2:Y:S01]  /*04e0*/  LD.E.64 R2, desc[UR6][R2.64] ;  /* 0x0000000602027980 */ /* 0x000ea2000c101b00 */
[----:B------:R-:W-:Y:S01]  /*04f0*/  IMAD.MOV.U32 R6, RZ, RZ, R7 ;  /* 0x000000ffff067224 */ /* 0x000fe200078e0007 */
[----:B------:R-:W-:Y:S01]  /*0500*/  MOV R7, R20 ;  /* 0x0000001400077202 */ /* 0x000fe20000000f00 */
[----:B------:R-:W-:Y:S01]  /*0510*/  IMAD.MOV.U32 R57, RZ, RZ, R18 ;  /* 0x000000ffff397224 */ /* 0x000fe200078e0012 */
[----:B------:R-:W3:Y:S01]  /*0520*/  LD.E.64 R4, desc[UR6][R4.64] ;  /* 0x0000000604047980 */ /* 0x000ee2000c101b00 */
[----:B------:R-:W-:Y:S01]  /*0530*/  IMAD.MOV.U32 R26, RZ, RZ, R0 ;  /* 0x000000ffff1a7224 */ /* 0x000fe200078e0000 */
[----:B------:R-:W-:Y:S01]  /*0540*/  MOV R63, R44 ;  /* 0x0000002c003f7202 */ /* 0x000fe20000000f00 */
[----:B------:R-:W-:Y:S01]  /*0550*/  IMAD.MOV.U32 R53, RZ, RZ, R10 ;  /* 0x000000ffff357224 */ /* 0x000fe200078e000a */
[----:B------:R-:W4:Y:S01]  /*0560*/  LD.E.64 R16, desc[UR6][R16.64] ;  /* 0x0000000610107980 */ /* 0x000f22000c101b00 */
[----:B------:R-:W-:Y:S01]  /*0570*/  IMAD.MOV.U32 R12, RZ, RZ, R13 ;  /* 0x000000ffff0c7224 */ /* 0x000fe200078e000d */
[----:B------:R-:W-:Y:S01]  /*0580*/  MOV R10, R11 ;  /* 0x0000000b000a7202 */ /* 0x000fe20000000f00 */
[----:B------:R-:W-:Y:S01]  /*0590*/  IMAD.MOV.U32 R8, RZ, RZ, R9 ;  /* 0x000000ffff087224 */ /* 0x000fe200078e0009 */
[----:B------:R0:W5:Y:S01]  /*05a0*/  LD.E.64 R66, desc[UR6][R6.64] ;  /* 0x0000000606427980 */ /* 0x000162000c101b00 */
[----:B------:R-:W-:Y:S01]  /*05b0*/  MOV R13, R32 ;  /* 0x00000020000d7202 */ /* 0x000fe20000000f00 */
[----:B------:R-:W-:-:S02]  /*05c0*/  IMAD.MOV.U32 R14, RZ, RZ, R15 ;  /* 0x000000ffff0e7224 */ /* 0x000fc400078e000f */
[----:B------:R-:W-:Y:S01]  /*05d0*/  IMAD.MOV.U32 R18, RZ, RZ, R19 ;  /* 0x000000ffff127224 */ /* 0x000fe200078e0013 */
[----:B------:R-:W-:Y:S01]  /*05e0*/  MOV R19, R38 ;  /* 0x0000002600137202 */ /* 0x000fe20000000f00 */
[----:B------:R-:W-:Y:S01]  /*05f0*/  IMAD.MOV.U32 R9, RZ, RZ, R22 ;  /* 0x000000ffff097224 */ /* 0x000fe200078e0016 */
[----:B------:R-:W-:Y:S01]  /*0600*/  MOV R36, R39 ;  /* 0x0000002700247202 */ /* 0x000fe20000000f00 */
[----:B------:R-:W-:Y:S01]  /*0610*/  IMAD.MOV.U32 R11, RZ, RZ, R30 ;  /* 0x000000ffff0b7224 */ /* 0x000fe200078e001e */
[----:B------:R1:W5:Y:S01]  /*0620*/  LD.E.64 R64, desc[UR6][R56.64] ;  /* 0x0000000638407980 */ /* 0x000362000c101b00 */
[----:B0-----:R-:W-:Y:S01]  /*0630*/  MOV R7, R46 ;  /* 0x0000002e00077202 */ /* 0x001fe20000000f00 */
[----:B------:R-:W-:Y:S02]  /*0640*/  IMAD.MOV.U32 R15, RZ, RZ, R34 ;  /* 0x000000ffff0f7224 */ /* 0x000fe400078e0022 */
[----:B------:R-:W-:Y:S01]  /*0650*/  IMAD.MOV.U32 R20, RZ, RZ, R21 ;  /* 0x000000ffff147224 */ /* 0x000fe200078e0015 */
[----:B------:R0:W5:Y:S01]  /*0660*/  LD.E.64 R22, desc[UR6][R26.64] ;  /* 0x000000061a167980 */ /* 0x000162000c101b00 */
[----:B------:R-:W-:-:S02]  /*0670*/  IMAD.MOV.U32 R46, RZ, RZ, R37 ;  /* 0x000000ffff2e7224 */ /* 0x000fc400078e0025 */
[----:B------:R-:W-:Y:S01]  /*0680*/  IMAD.MOV.U32 R21, RZ, RZ, R40 ;  /* 0x000000ffff157224 */ /* 0x000fe200078e0028 */
[----:B------:R0:W5:Y:S01]  /*0690*/  LD.E.64 R60, desc[UR6][R54.64] ;  /* 0x00000006363c7980 */ /* 0x000162000c101b00 */
[----:B------:R-:W-:Y:S01]  /*06a0*/  IMAD.MOV.U32 R37, RZ, RZ, R48 ;  /* 0x000000ffff257224 */ /* 0x000fe200078e0030 */
[----:B-1----:R-:W-:Y:S01]  /*06b0*/  MOV R56, R41 ;  /* 0x0000002900387202 */ /* 0x002fe20000000f00 */
[----:B------:R-:W-:Y:S01]  /*06c0*/  IMAD.MOV.U32 R59, RZ, RZ, R42 ;  /* 0x000000ffff3b7224 */ /* 0x000fe200078e002a */
[----:B------:R-:W5:Y:S01]  /*06d0*/  LD.E.64 R12, desc[UR6][R12.64] ;  /* 0x000000060c0c7980 */ /* 0x000f62000c101b00 */
[----:B------:R-:W-:Y:S02]  /*06e0*/  IMAD.MOV.U32 R62, RZ, RZ, R31 ;  /* 0x000000ffff3e7224 */ /* 0x000fe400078e001f */
[----:B------:R-:W-:Y:S01]  /*06f0*/  IMAD.MOV.U32 R6, RZ, RZ, R35 ;  /* 0x000000ffff067224 */ /* 0x000fe200078e0023 */
[----:B0-----:R-:W-:Y:S01]  /*0700*/  MOV R26, R43 ;  /* 0x0000002b001a7202 */ /* 0x001fe20000000f00 */
[----:B------:R-:W-:Y:S01]  /*0710*/  IMAD.MOV.U32 R57, RZ, RZ, R49 ;  /* 0x000000ffff397224 */ /* 0x000fe200078e0031 */
[----:B------:R-:W-:Y:S01]  /*0720*/  MOV R55, R45 ;  /* 0x0000002d00377202 */ /* 0x000fe20000000f00 */
[----:B------:R-:W-:Y:S01]  /*0730*/  IMAD.MOV.U32 R54, RZ, RZ, R33 ;  /* 0x000000ffff367224 */ /* 0x000fe200078e0021 */
[----:B------:R-:W5:Y:S01]  /*0740*/  LD.E.64 R30, desc[UR6][R52.64] ;  /* 0x00000006341e7980 */ /* 0x000f62000c101b00 */
[----:B------:R-:W-:-:S03]  /*0750*/  IMAD.MOV.U32 R27, RZ, RZ, R50 ;  /* 0x000000ffff1b7224 */ /* 0x000fc600078e0032 */
        /* <DEDUP_REMOVED lines=11> */
[----:B------:R3:W5:Y:S04]  /*0810*/  LD.E.64 R52, desc[UR6][R46.64] ;  /* 0x000000062e347980 */ /* 0x000768000c101b00 */
[----:B------:R-:W5:Y:S04]  /*0820*/  LD.E.64 R26, desc[UR6][R26.64] ;  /* 0x000000061a1a7980 */ /* 0x000f68000c101b00 */
[----:B------:R-:W5:Y:S01]  /*0830*/  LD.E.64 R28, desc[UR6][R28.64] ;  /* 0x000000061c1c7980 */ /* 0x000f62000c101b00 */
[----:B------:R-:W-:-:S04]  /*0840*/  UIADD3 UR4, UPT, UPT, UR4, 0x1, URZ ;  /* 0x0000000104047890 */ /* 0x000fc8000fffe0ff */
[----:B------:R-:W-:Y:S01]  /*0850*/  UISETP.NE.AND UP0, UPT, UR4, URZ, UPT ;  /* 0x000000ff0400728c */ /* 0x000fe2000bf05270 */
[----:B--2---:R-:W0:Y:S08]  /*0860*/  F2I.U64.F64.TRUNC R48, R2 ;  /* 0x0000000200307311 */ /* 0x004e30000030d800 */
[----:B---3--:R-:W1:Y:S08]  /*0870*/  F2I.U64.F64.TRUNC R46, R4 ;  /* 0x00000004002e7311 */ /* 0x008e70000030d800 */
[----:B----4-:R2:W3:Y:S01]  /*0880*/  F2I.U64.F64.TRUNC R50, R16 ;  /* 0x0000001000327311 */ /* 0x0104e2000030d800 */
[----:B0-----:R-:W-:-:S02]  /*0890*/  MOV R3, R48 ;  /* 0x0000003000037202 */ /* 0x001fc40000000f00 */
[----:B-1----:R-:W-:-:S05]  /*08a0*/  MOV R5, R46 ;  /* 0x0000002e00057202 */ /* 0x002fca0000000f00 */
[----:B-----5:R-:W-:Y:S01]  /*08b0*/  F2I.U64.F64.TRUNC R70, R22 ;  /* 0x0000001600467311 */ /* 0x020fe2000030d800 */
[----:B--2---:R-:W-:Y:S01]  /*08c0*/  IMAD.MOV.U32 R16, RZ, RZ, R47 ;  /* 0x000000ffff107224 */ /* 0x004fe200078e002f */
[----:B---3--:R-:W-:-:S06]  /*08d0*/  MOV R17, R50 ;  /* 0x0000003200117202 */ /* 0x008fcc0000000f00 */
[----:B------:R0:W-:Y:S08]  /*08e0*/  F2I.U64.F64.TRUNC R32, R12 ;  /* 0x0000000c00207311 */ /* 0x0001f0000030d800 */
[----:B------:R-:W-:Y:S01]  /*08f0*/  F2I.U64.F64.TRUNC R68, R30 ;  /* 0x0000001e00447311 */ /* 0x000fe2000030d800 */
[----:B0-----:R-:W-:-:S07]  /*0900*/  IMAD.MOV.U32 R12, RZ, RZ, R49 ;  /* 0x000000ffff0c7224 */ /* 0x001fce00078e0031 */
[----:B------:R-:W0:Y:S08]  /*0910*/  F2I.U64.F64.TRUNC R22, R8 ;  /* 0x0000000800167311 */ /* 0x000e30000030d800 */
[----:B------:R-:W1:Y:S08]  /*0920*/  F2I.U64.F64.TRUNC R30, R10 ;  /* 0x0000000a001e7311 */ /* 0x000e70000030d800 */
[----:B------:R-:W2:Y:S08]  /*0930*/  F2I.U64.F64.TRUNC R34, R14 ;  /* 0x0000000e00227311 */ /* 0x000eb0000030d800 */
[----:B------:R-:W3:Y:S08]  /*0940*/  F2I.U64.F64.TRUNC R38, R18 ;  /* 0x0000001200267311 */ /* 0x000ef0000030d800 */
[----:B------:R-:W4:Y:S08]  /*0950*/  F2I.U64.F64.TRUNC R40, R20 ;  /* 0x0000001400287311 */ /* 0x000f30000030d800 */
[----:B------:R5:W-:Y:S08]  /*0960*/  F2I.U64.F64.TRUNC R48, R36 ;  /* 0x0000002400307311 */ /* 0x000bf0000030d800 */
[----:B------:R-:W4:Y:S01]  /*0970*/  F2I.U64.F64.TRUNC R42, R58 ;  /* 0x0000003a002a7311 */ /* 0x000f22000030d800 */
[----:B-----5:R-:W-:-:S07]  /*0980*/  IMAD.MOV.U32 R36, RZ, RZ, R51 ;  /* 0x000000ffff247224 */ /* 0x020fce00078e0033 */
[----:B------:R-:W5:Y:S08]  /*0990*/  F2I.U64.F64.TRUNC R44, R62 ;  /* 0x0000003e002c7311 */ /* 0x000f70000030d800 */
        /* <DEDUP_REMOVED lines=8> */
[----:B------:R-:W5:Y:S01]  /*0a20*/  F2I.U64.F64.TRUNC R28, R28 ;  /* 0x0000001c001c7311 */ /* 0x000f62000030d800 */
[----:B0-----:R-:W-:Y:S01]  /*0a30*/  MOV R9, R22 ;  /* 0x0000001600097202 */ /* 0x001fe20000000f00 */
[----:B------:R-:W-:Y:S01]  /*0a40*/  IMAD.MOV.U32 R22, RZ, RZ, R23 ;  /* 0x000000ffff167224 */ /* 0x000fe200078e0017 */
[----:B-1----:R-:W-:Y:S01]  /*0a50*/  MOV R11, R30 ;  /* 0x0000001e000b7202 */ /* 0x002fe20000000f00 */
[----:B------:R-:W-:Y:S01]  /*0a60*/  IMAD.MOV.U32 R30, RZ, RZ, R31 ;  /* 0x000000ffff1e7224 */ /* 0x000fe200078e001f */
[----:B--2---:R-:W-:Y:S01]  /*0a70*/  MOV R15, R34 ;  /* 0x00000022000f7202 */ /* 0x004fe20000000f00 */
[----:B------:R-:W-:Y:S01]  /*0a80*/  IMAD.MOV.U32 R34, RZ, RZ, R35 ;  /* 0x000000ffff227224 */ /* 0x000fe200078e0023 */
[----:B---3--:R-:W-:Y:S01]  /*0a90*/  MOV R19, R38 ;  /* 0x0000002600137202 */ /* 0x008fe20000000f00 */
[----:B------:R-:W-:Y:S01]  /*0aa0*/  IMAD.MOV.U32 R38, RZ, RZ, R39 ;  /* 0x000000ffff267224 */ /* 0x000fe200078e0027 */
[----:B----4-:R-:W-:Y:S01]  /*0ab0*/  MOV R21, R40 ;  /* 0x0000002800157202 */ /* 0x010fe20000000f00 */
[----:B------:R-:W-:Y:S01]  /*0ac0*/  IMAD.MOV.U32 R40, RZ, RZ, R41 ;  /* 0x000000ffff287224 */ /* 0x000fe200078e0029 */
[----:B------:R-:W-:Y:S01]  /*0ad0*/  MOV R13, R32 ;  /* 0x00000020000d7202 */ /* 0x000fe20000000f00 */
[----:B------:R-:W-:Y:S01]  /*0ae0*/  IMAD.MOV.U32 R32, RZ, RZ, R33 ;  /* 0x000000ffff207224 */ /* 0x000fe200078e0021 */
[----:B------:R-:W-:Y:S01]  /*0af0*/  MOV R23, R42 ;  /* 0x0000002a00177202 */ /* 0x000fe20000000f00 */
[----:B------:R-:W-:Y:S01]  /*0b00*/  IMAD.MOV.U32 R42, RZ, RZ, R43 ;  /* 0x000000ffff2a7224 */ /* 0x000fe200078e002b */
[----:B-----5:R-:W-:Y:S01]  /*0b10*/  MOV R31, R44 ;  /* 0x0000002c001f7202 */ /* 0x020fe20000000f00 */
        /* <DEDUP_REMOVED lines=23> */
[----:B------:R-:W-:Y:S06]  /*0c90*/  BRA.U UP0, `(.L_x_7) ;  /* 0xfffffff500e07547 */ /* 0x000fec000b83ffff */
.L_x_6:
[----:B------:R-:W0:Y:S01]  /*0ca0*/  S2R R26, SR_TID.X ;  /* 0x00000000001a7919 */ /* 0x000e220000002100 */
[----:B------:R-:W0:Y:S02]  /*0cb0*/  LDC R27, c[0x0][0x360] ;  /* 0x0000d800ff1b7b82 */ /* 0x000e240000000800 */
[----:B0-----:R-:W-:-:S04]  /*0cc0*/  IMAD R27, R27, UR5, R26 ;  /* 0x000000051b1b7c24 */ /* 0x001fc8000f8e021a */
[----:B------:R-:W-:-:S05]  /*0cd0*/  IMAD.WIDE R24, R27, 0x8, R24 ;  /* 0x000000081b187825 */ /* 0x000fca00078e0218 */
[----:B------:R-:W2:Y:S01]  /*0ce0*/  LDG.E.64 R26, desc[UR6][R24.64] ;  /* 0x00000006181a7981 */ /* 0x000ea2000c1e1b00 */
[----:B------:R-:W2:Y:S01]  /*0cf0*/  I2F.F64.U64 R28, R28 ;  /* 0x0000001c001c7312 */ /* 0x000ea20000301800 */
[----:B------:R-:W-:Y:S01]  /*0d00*/  MOV R52, R0 ;  /* 0x0000000000347202 */ /* 0x000fe20000000f00 */
[----:B------:R-:W-:Y:S01]  /*0d10*/  IMAD.MOV.U32 R53, RZ, RZ, R8 ;  /* 0x000000ffff357224 */ /* 0x000fe200078e0008 */
[----:B------:R-:W-:Y:S01]  /*0d20*/  MOV R8, R11 ;  /* 0x0000000b00087202 */ /* 0x000fe20000000f00 */
[----:B------:R-:W-:Y:S01]  /*0d30*/  IMAD.MOV.U32 R51, RZ, RZ, R50 ;  /* 0x000000ffff337224 */ /* 0x000fe200078e0032 */
[----:B------:R-:W-:-:S03]  /*0d40*/  MOV R50, R43 ;  /* 0x0000002b00327202 */ /* 0x000fc60000000f00 */
[----:B------:R-:W0:Y:S01]  /*0d50*/  I2F.F64.U64 R52, R52 ;  /* 0x0000003400347312 */ /* 0x000e220000301800 */
[----:B--2---:R-:W-:Y:S01]  /*0d60*/  DADD R26, R28, R26 ;  /* 0x000000001c1a7229 */ /* 0x004fe2000000001a */
[----:B------:R-:W-:Y:S01]  /*0d70*/  MOV R28, R2 ;  /* 0x00000002001c7202 */ /* 0x000fe20000000f00 */
[----:B------:R-:W-:Y:S01]  /*0d80*/  IMAD.MOV.U32 R29, RZ, RZ, R10 ;  /* 0x000000ffff1d7224 */ /* 0x000fe200078e000a */
[----:B------:R-:W-:Y:S01]  /*0d90*/  MOV R2, R3 ;  /* 0x0000000300027202 */ /* 0x000fe20000000f00 */
[----:B------:R-:W-:-:S04]  /*0da0*/  IMAD.MOV.U32 R3, RZ, RZ, R12 ;  /* 0x000000ffff037224 */ /* 0x000fc800078e000c */
[----:B0-----:R-:W-:Y:S01]  /*0db0*/  DADD R26, R26, R52 ;  /* 0x000000001a1a7229 */ /* 0x001fe20000000034 */
[----:B------:R-:W0:Y:S01]  /*0dc0*/  I2F.F64.U64 R28, R28 ;  /* 0x0000001c001c7312 */ /* 0x000e220000301800 */
[----:B------:R-:W-:Y:S01]  /*0dd0*/  MOV R52, R4 ;  /* 0x0000000400347202 */ /* 0x000fe20000000f00 */
[----:B------:R-:W-:Y:S01]  /*0de0*/  IMAD.MOV.U32 R53, RZ, RZ, R14 ;  /* 0x000000ffff357224 */ /* 0x000fe200078e000e */
[----:B------:R-:W-:Y:S01]  /*0df0*/  MOV R4, R5 ;  /* 0x0000000500047202 */ /* 0x000fe20000000f00 */
[----:B------:R-:W-:Y:S01]  /*0e00*/  IMAD.MOV.U32 R5, RZ, RZ, R16 ;  /* 0x000000ffff057224 */ /* 0x000fe200078e0010 */
[----:B------:R-:W-:-:S03]  /*0e10*/  MOV R14, R17 ;  /* 0x00000011000e7202 */ /* 0x000fc60000000f00 */
[----:B------:R-:W1:Y:S01]  /*0e20*/  I2F.F64.U64 R2, R2 ;  /* 0x0000000200027312 */ /* 0x000e620000301800 */
[----:B0-----:R-:W-:-:S07]  /*0e30*/  DADD R26, R26, R28 ;  /* 0x000000001a1a7229 */ /* 0x001fce000000001c */
[----:B------:R-:W0:Y:S01]  /*0e40*/  I2F.F64.U64 R52, R52 ;  /* 0x0000003400347312 */ /* 0x000e220000301800 */
[----:B-1----:R-:W-:-:S07]  /*0e50*/  DADD R2, R26, R2 ;  /* 0x000000001a027229 */ /* 0x002fce0000000002 */
[----:B------:R-:W1:Y:S01]  /*0e60*/  I2F.F64.U64 R4, R4 ;  /* 0x0000000400047312 */ /* 0x000e620000301800 */
[----:B------:R-:W-:Y:S01]  /*0e70*/  MOV R26, R6 ;  /* 0x00000006001a7202 */ /* 0x000fe20000000f00 */
[----:B------:R-:W-:Y:S01]  /*0e80*/  IMAD.MOV.U32 R27, RZ, RZ, R18 ;  /* 0x000000ffff1b7224 */ /* 0x000fe200078e0012 */
[----:B------:R-:W-:Y:S01]  /*0e90*/  MOV R6, R7 ;  /* 0x0000000700067202 */ /* 0x000fe20000000f00 */
[----:B------:R-:W-:Y:S01]  /*0ea0*/  IMAD.MOV.U32 R7, RZ, RZ, R20 ;  /* 0x000000ffff077224 */ /* 0x000fe200078e0014 */
[----:B0-----:R-:W-:-:S03]  /*0eb0*/  DADD R2, R2, R52 ;  /* 0x0000000002027229 */ /* 0x001fc60000000034 */
[----:B------:R-:W0:Y:S05]  /*0ec0*/  I2F.F64.U64 R26, R26 ;  /* 0x0000001a001a7312 */ /* 0x000e2a0000301800 */
[----:B-1----:R-:W-:-:S03]  /*0ed0*/  DADD R2, R2, R4 ;  /* 0x0000000002027229 */ /* 0x002fc60000000004 */
[----:B------:R-:W1:Y:S01]  /*0ee0*/  I2F.F64.U64 R6, R6 ;  /* 0x0000000600067312 */ /* 0x000e620000301800 */
[----:B------:R-:W-:Y:S01]  /*0ef0*/  MOV R4, R9 ;  /* 0x0000000900047202 */ /* 0x000fe20000000f00 */
[----:B------:R-:W-:Y:S02]  /*0f00*/  IMAD.MOV.U32 R5, RZ, RZ, R22 ;  /* 0x000000ffff057224 */ /* 0x000fe400078e0016 */
[----:B------:R-:W-:Y:S01]  /*0f10*/  IMAD.MOV.U32 R9, RZ, RZ, R30 ;  /* 0x000000ffff097224 */ /* 0x000fe200078e001e */
[----:B0-----:R-:W-:-:S03]  /*0f20*/  DADD R2, R2, R26 ;  /* 0x0000000002027229 */ /* 0x001fc6000000001a */
[----:B------:R-:W0:Y:S05]  /*0f30*/  I2F.F64.U64 R4, R4 ;  /* 0x0000000400047312 */ /* 0x000e2a0000301800 */
[----:B-1----:R-:W-:-:S03]  /*0f40*/  DADD R2, R2, R6 ;  /* 0x0000000002027229 */ /* 0x002fc60000000006 */
[----:B------:R-:W1:Y:S01]  /*0f50*/  I2F.F64.U64 R8, R8 ;  /* 0x0000000800087312 */ /* 0x000e620000301800 */
[----:B------:R-:W-:Y:S01]  /*0f60*/  MOV R6, R13 ;  /* 0x0000000d00067202 */ /* 0x000fe20000000f00 */
[----:B------:R-:W-:-:S03]  /*0f70*/  IMAD.MOV.U32 R7, RZ, RZ, R32 ;  /* 0x000000ffff077224 */ /* 0x000fc600078e0020 */
[----:B0-----:R-:W-:-:S03]  /*0f80*/  DADD R2, R2, R4 ;  /* 0x0000000002027229 */ /* 0x001fc60000000004 */
[----:B------:R-:W0:Y:S01]  /*0f90*/  I2F.F64.U64 R6, R6 ;  /* 0x0000000600067312 */ /* 0x000e220000301800 */
[----:B------:R-:W-:Y:S01]  /*0fa0*/  MOV R4, R15 ;  /* 0x0000000f00047202 */ /* 0x000fe20000000f00 */
[----:B------:R-:W-:Y:S02]  /*0fb0*/  IMAD.MOV.U32 R5, RZ, RZ, R34 ;  /* 0x000000ffff057224 */ /* 0x000fe400078e0022 */
[----:B------:R-:W-:Y:S01]  /*0fc0*/  IMAD.MOV.U32 R15, RZ, RZ, R36 ;  /* 0x000000ffff0f7224 */ /* 0x000fe200078e0024 */
[----:B-1----:R-:W-:-:S03]  /*0fd0*/  DADD R2, R2, R8 ;  /* 0x0000000002027229 */ /* 0x002fc60000000008 */
[----:B------:R-:W1:Y:S01]  /*0fe0*/  I2F.F64.U64 R10, R4 ;  /* 0x00000004000a7312 */ /* 0x000e620000301800 */
[----:B------:R-:W-:Y:S01]  /*0ff0*/  MOV R8, R19 ;  /* 0x0000001300087202 */ /* 0x000fe20000000f00 */
[----:B------:R-:W-:-:S03]  /*1000*/  IMAD.MOV.U32 R9, RZ, RZ, R38 ;  /* 0x000000ffff097224 */ /* 0x000fc600078e0026 */
[----:B0-----:R-:W-:-:S03]  /*1010*/  DADD R12, R2, R6 ;  /* 0x00000000020c7229 */ /* 0x001fc60000000006 */
[----:B------:R-:W-:Y:S05]  /*1020*/  I2F.F64.U64 R8, R8 ;  /* 0x0000000800087312 */ /* 0x000fea0000301800 */
[----:B-1----:R-:W-:-:S03]  /*1030*/  DADD R10, R12, R10 ;  /* 0x000000000c0a7229 */ /* 0x002fc6000000000a */
[----:B------:R-:W0:Y:S01]  /*1040*/  I2F.F64.U64 R2, R14 ;  /* 0x0000000e00027312 */ /* 0x000e220000301800 */
[----:B------:R-:W-:Y:S01]  /*1050*/  MOV R12, R21 ;  /* 0x00000015000c7202 */ /* 0x000fe20000000f00 */
[----:B------:R-:W-:-:S06]  /*1060*/  IMAD.MOV.U32 R13, RZ, RZ, R40 ;  /* 0x000000ffff0d7224 */ /* 0x000fcc00078e0028 */
[----:B------:R-:W1:Y:S01]  /*1070*/  I2F.F64.U64 R6, R12 ;  /* 0x0000000c00067312 */ /* 0x000e620000301800 */
[----:B0-----:R-:W-:Y:S01]  /*1080*/  DADD R2, R10, R2 ;  /* 0x000000000a027229 */ /* 0x001fe20000000002 */
[----:B------:R-:W-:Y:S01]  /*1090*/  MOV R10, R23 ;  /* 0x00000017000a7202 */ /* 0x000fe20000000f00 */
[----:B------:R-:W-:-:S05]  /*10a0*/  IMAD.MOV.U32 R11, RZ, RZ, R42 ;  /* 0x000000ffff0b7224 */ /* 0x000fca00078e002a */
[----:B------:R-:W0:Y:S01]  /*10b0*/  I2F.F64.U64 R4, R10 ;  /* 0x0000000a00047312 */ /* 0x000e220000301800 */
[----:B------:R-:W-:Y:S01]  /*10c0*/  DADD R2, R2, R8 ;  /* 0x0000000002027229 */ /* 0x000fe20000000008 */
[----:B------:R-:W-:Y:S01]  /*10d0*/  MOV R8, R31 ;  /* 0x0000001f00087202 */ /* 0x000fe20000000f00 */
[----:B------:R-:W-:Y:S01]  /*10e0*/  IMAD.MOV.U32 R9, RZ, RZ, R44 ;  /* 0x000000ffff097224 */ /* 0x000fe200078e002c */
[----:B------:R-:W-:-:S05]  /*10f0*/  MOV R44, R33 ;  /* 0x00000021002c7202 */ /* 0x000fca0000000f00 */
[----:B-1----:R-:W-:Y:S01]  /*1100*/  DADD R2, R2, R6 ;  /* 0x0000000002027229 */ /* 0x002fe20000000006 */
[----:B------:R1:W2:Y:S07]  /*1110*/  I2F.F64.U64 R6, R8 ;  /* 0x0000000800067312 */ /* 0x0002ae0000301800 */
[----:B0-----:R-:W-:Y:S01]  /*1120*/  DADD R2, R2, R4 ;  /* 0x0000000002027229 */ /* 0x001fe20000000004 */
[----:B------:R-:W0:Y:S01]  /*1130*/  I2F.F64.U64 R4, R44 ;  /* 0x0000002c00047312 */ /* 0x000e220000301800 */
[----:B-1----:R-:W-:Y:S01]  /*1140*/  IMAD.MOV.U32 R8, RZ, RZ, R35 ;  /* 0x000000ffff087224 */ /* 0x002fe200078e0023 */
[----:B------:R-:W-:Y:S01]  /*1150*/  MOV R9, R46 ;  /* 0x0000002e00097202 */ /* 0x000fe20000000f00 */
[----:B------:R-:W-:-:S04]  /*1160*/  IMAD.MOV.U32 R46, RZ, RZ, R37 ;  /* 0x000000ffff2e7224 */ /* 0x000fc800078e0025 */
[----:B--2---:R-:W-:Y:S01]  /*1170*/  DADD R2, R2, R6 ;  /* 0x0000000002027229 */ /* 0x004fe20000000006 */
[----:B------:R1:W2:Y:S07]  /*1180*/  I2F.F64.U64 R6, R8 ;  /* 0x0000000800067312 */ /* 0x0002ae0000301800 */
[----:B0-----:R-:W-:Y:S01]  /*1190*/  DADD R2, R2, R4 ;  /* 0x0000000002027229 */ /* 0x001fe20000000004 */
[----:B------:R-:W0:Y:S01]  /*11a0*/  I2F.F64.U64 R4, R46 ;  /* 0x0000002e00047312 */ /* 0x000e220000301800 */
[----:B-1----:R-:W-:Y:S01]  /*11b0*/  MOV R8, R39 ;  /* 0x0000002700087202 */ /* 0x002fe20000000f00 */
[----:B------:R-:W-:Y:S01]  /*11c0*/  IMAD.MOV.U32 R9, RZ, RZ, R48 ;  /* 0x000000ffff097224 */ /* 0x000fe200078e0030 */
[----:B------:R-:W-:-:S04]  /*11d0*/  MOV R48, R41 ;  /* 0x0000002900307202 */ /* 0x000fc80000000f00 */
[----:B--2---:R-:W-:Y:S01]  /*11e0*/  DADD R2, R2, R6 ;  /* 0x0000000002027229 */ /* 0x004fe20000000006 */
[----:B------:R-:W1:Y:S07]  /*11f0*/  I2F.F64.U64 R6, R8 ;  /* 0x0000000800067312 */ /* 0x000e6e0000301800 */
[----:B0-----:R-:W-:Y:S01]  /*1200*/  DADD R2, R2, R4 ;  /* 0x0000000002027229 */ /* 0x001fe20000000004 */
[----:B------:R-:W0:Y:S07]  /*1210*/  I2F.F64.U64 R4, R48 ;  /* 0x0000003000047312 */ /* 0x000e2e0000301800 */
[----:B-1----:R-:W-:Y:S01]  /*1220*/  DADD R2, R2, R6 ;  /* 0x0000000002027229 */ /* 0x002fe20000000006 */
[----:B------:R-:W1:Y:S07]  /*1230*/  I2F.F64.U64 R6, R50 ;  /* 0x0000003200067312 */ /* 0x000e6e0000301800 */
[----:B0-----:R-:W-:-:S08]  /*1240*/  DADD R2, R2, R4 ;  /* 0x0000000002027229 */ /* 0x001fd00000000004 */
[----:B-1----:R-:W-:-:S07]  /*1250*/  DADD R2, R2, R6 ;  /* 0x0000000002027229 */ /* 0x002fce0000000006 */
[----:B------:R-:W-:Y:S01]  /*1260*/  STG.E.64 desc[UR6][R24.64], R2 ;  /* 0x0000000218007986 */ /* 0x000fe2000c101b06 */
[----:B------:R-:W-:Y:S05]  /*1270*/  EXIT ;  /* 0x000000000000794d */ /* 0x000fea0003800000 */
.L_x_8:
        /* <DEDUP_REMOVED lines=16> */
.L_x_20:


//--------------------- .text._Z18global_memory_2048PdiiPyS0_ --------------------------
	.section	.text._Z18global_memory_2048PdiiPyS0_,"ax",@progbits
	.align	128
        .global         _Z18global_memory_2048PdiiPyS0_
        .type           _Z18global_memory_2048PdiiPyS0_,@function
        .size           _Z18global_memory_2048PdiiPyS0_,(.L_x_21 - _Z18global_memory_2048PdiiPyS0_)
        .other          _Z18global_memory_2048PdiiPyS0_,@"STO_CUDA_ENTRY STV_DEFAULT"
_Z18global_memory_2048PdiiPyS0_:
.text._Z18global_memory_2048PdiiPyS0_:
        /* <DEDUP_REMOVED lines=21> */
[-C--:B------:R-:W-:Y:S02]  /*0150*/  IADD3.X R19, PT, PT, RZ, R3.reuse, RZ, P0, !PT ;  /* 0x00000003ff137210 */ /* 0x080fe400007fe4ff */
[-C--:B------:R-:W-:Y:S02]  /*0160*/  IADD3.X R11, PT, PT, RZ, R3.reuse, RZ, P2, !PT ;  /* 0x00000003ff0b7210 */ /* 0x080fe400017fe4ff */
[----:B------:R-:W-:Y:S01]  /*0170*/  IADD3.X R15, PT, PT, RZ, R3, RZ, P4, !PT ;  /* 0x00000003ff0f7210 */ /* 0x000fe200027fe4ff */
[----:B--2---:R-:W-:Y:S06]  /*0180*/  BRA.U !UP0, `(.L_x_9) ;  /* 0x0000000108607547 */ /* 0x004fec000b800000 */
[----:B------:R-:W-:-:S12]  /*0190*/  UIADD3 UR4, UPT, UPT, -UR4, URZ, URZ ;  /* 0x000000ff04047290 */ /* 0x000fd8000fffe1ff */
.L_x_10:
[----:B------:R-:W-:Y:S01]  /*01a0*/  MOV R26, R0 ;  /* 0x00000000001a7202 */ /* 0x000fe20000000f00 */
[----:B------:R-:W-:Y:S01]  /*01b0*/  IMAD.MOV.U32 R27, RZ, RZ, R17 ;  /* 0x000000ffff1b7224 */ /* 0x000fe200078e0011 */
[----:B------:R-:W-:Y:S01]  /*01c0*/  MOV R22, R16 ;  /* 0x0000001000167202 */ /* 0x000fe20000000f00 */
[----:B--2---:R-:W2:Y:S04]  /*01d0*/  LD.E.64 R8, desc[UR6][R18.64] ;  /* 0x0000000612087980 */ /* 0x004ea8000c101b00 */
[----:B------:R-:W3:Y:S04]  /*01e0*/  LD.E.64 R26, desc[UR6][R26.64] ;  /* 0x000000061a1a7980 */ /* 0x000ee8000c101b00 */
[----:B------:R-:W4:Y:S04]  /*01f0*/  LD.E.64 R6, desc[UR6][R22.64] ;  /* 0x0000000616067980 */ /* 0x000f28000c101b00 */
[----:B------:R-:W5:Y:S04]  /*0200*/  LD.E.64 R20, desc[UR6][R12.64] ;  /* 0x000000060c147980 */ /* 0x000f68000c101b00 */
[----:B------:R-:W5:Y:S04]  /*0210*/  LD.E.64 R24, desc[UR6][R10.64] ;  /* 0x000000060a187980 */ /* 0x000f68000c101b00 */
[----:B------:R-:W5:Y:S04]  /*0220*/  LD.E.64 R14, desc[UR6][R14.64] ;  /* 0x000000060e0e7980 */ /* 0x000f68000c101b00 */
[----:B------:R-:W5:Y:S01]  /*0230*/  LD.E.64 R4, desc[UR6][R4.64] ;  /* 0x0000000604047980 */ /* 0x000f62000c101b00 */
[----:B------:R-:W-:-:S04]  /*0240*/  UIADD3 UR4, UPT, UPT, UR4, 0x1, URZ ;  /* 0x0000000104047890 */ /* 0x000fc8000fffe0ff */
[----:B------:R-:W-:Y:S01]  /*0250*/  UISETP.NE.AND UP0, UPT, UR4, URZ, UPT ;  /* 0x000000ff0400728c */ /* 0x000fe2000bf05270 */
[----:B--2---:R-:W-:Y:S08]  /*0260*/  F2I.U64.F64.TRUNC R18, R8 ;  /* 0x0000000800127311 */ /* 0x004ff0000030d800 */
[----:B---3--:R-:W0:Y:S08]  /*0270*/  F2I.U64.F64.TRUNC R16, R26 ;  /* 0x0000001a00107311 */ /* 0x008e30000030d800 */
[----:B----4-:R-:W1:Y:S08]  /*0280*/  F2I.U64.F64.TRUNC R6, R6 ;  /* 0x0000000600067311 */ /* 0x010e70000030d800 */
[----:B-----5:R2:W3:Y:S08]  /*0290*/  F2I.U64.F64.TRUNC R12, R20 ;  /* 0x00000014000c7311 */ /* 0x0204f0000030d800 */
[----:B------:R2:W4:Y:S08]  /*02a0*/  F2I.U64.F64.TRUNC R10, R24 ;  /* 0x00000018000a7311 */ /* 0x000530000030d800 */
[----:B------:R-:W2:Y:S08]  /*02b0*/  F2I.U64.F64.TRUNC R14, R14 ;  /* 0x0000000e000e7311 */ /* 0x000eb0000030d800 */
[----:B------:R-:W2:Y:S01]  /*02c0*/  F2I.U64.F64.TRUNC R4, R4 ;  /* 0x0000000400047311 */ /* 0x000ea2000030d800 */
[----:B0-----:R-:W-:Y:S01]  /*02d0*/  IMAD.MOV.U32 R0, RZ, RZ, R16 ;  /* 0x000000ffff007224 */ /* 0x001fe200078e0010 */
[----:B-1----:R-:W-:Y:S01]  /*02e0*/  MOV R16, R6 ;  /* 0x0000000600107202 */ /* 0x002fe20000000f00 */
[----:B------:R-:W-:Y:S01]  /*02f0*/  IMAD.MOV.U32 R23, RZ, RZ, R7 ;  /* 0x000000ffff177224 */ /* 0x000fe200078e0007 */
[----:B---34-:R-:W-:Y:S06]  /*0300*/  BRA.U UP0, `(.L_x_10) ;  /* 0xfffffffd00a47547 */ /* 0x018fec000b83ffff */
.L_x_9:
[----:B------:R-:W3:Y:S01]  /*0310*/  LDG.E.64 R6, desc[UR6][R2.64] ;  /* 0x0000000602067981 */ /* 0x000ee2000c1e1b00 */
[----:B--2---:R-:W3:Y:S08]  /*0320*/  I2F.F64.U64 R4, R4 ;  /* 0x0000000400047312 */ /* 0x004ef00000301800 */
[----:B------:R0:W1:Y:S08]  /*0330*/  I2F.F64.U64 R8, R18 ;  /* 0x0000001200087312 */ /* 0x0000700000301800 */
[----:B------:R-:W-:Y:S01]  /*0340*/  I2F.F64.U64 R10, R10 ;  /* 0x0000000a000a7312 */ /* 0x000fe20000301800 */
[----:B0-----:R-:W-:Y:S01]  /*0350*/  MOV R18, R12 ;  /* 0x0000000c00127202 */ /* 0x001fe20000000f00 */
[----:B------:R-:W-:Y:S01]  /*0360*/  IMAD.MOV.U32 R19, RZ, RZ, R13 ;  /* 0x000000ffff137224 */ /* 0x000fe200078e000d */
[----:B---3--:R-:W-:-:S05]  /*0370*/  DADD R12, R4, R6 ;  /* 0x00000000040c7229 */ /* 0x008fca0000000006 */
[----:B------:R-:W0:Y:S03]  /*0380*/  I2F.F64.U64 R6, R18 ;  /* 0x0000001200067312 */ /* 0x000e260000301800 */
[----:B-1----:R-:W-:Y:S01]  /*0390*/  DADD R8, R12, R8 ;  /* 0x000000000c087229 */ /* 0x002fe20000000008 */
[----:B------:R-:W-:Y:S01]  /*03a0*/  MOV R12, R0 ;  /* 0x00000000000c7202 */ /* 0x000fe20000000f00 */
[----:B------:R-:W-:Y:S01]  /*03b0*/  IMAD.MOV.U32 R13, RZ, RZ, R17 ;  /* 0x000000ffff0d7224 */ /* 0x000fe200078e0011 */
[----:B------:R-:W-:-:S03]  /*03c0*/  MOV R17, R23 ;  /* 0x0000001700117202 */ /* 0x000fc60000000f00 */
[----:B------:R-:W1:Y:S02]  /*03d0*/  I2F.F64.U64 R4, R12 ;  /* 0x0000000c00047312 */ /* 0x000e640000301800 */
[----:B0-----:R-:W-:-:S06]  /*03e0*/  DADD R6, R8, R6 ;  /* 0x0000000008067229 */ /* 0x001fcc0000000006 */
[----:B------:R-:W0:Y:S02]  /*03f0*/  I2F.F64.U64 R8, R14 ;  /* 0x0000000e00087312 */ /* 0x000e240000301800 */
[----:B------:R-:W-:-:S08]  /*0400*/  DADD R6, R6, R10 ;  /* 0x0000000006067229 */ /* 0x000fd0000000000a */
[----:B-1----:R-:W-:Y:S02]  /*0410*/  DADD R4, R6, R4 ;  /* 0x0000000006047229 */ /* 0x002fe40000000004 */
[----:B------:R-:W1:Y:S06]  /*0420*/  I2F.F64.U64 R6, R16 ;  /* 0x0000001000067312 */ /* 0x000e6c0000301800 */
[----:B0-----:R-:W-:-:S08]  /*0430*/  DADD R4, R4, R8 ;  /* 0x0000000004047229 */ /* 0x001fd00000000008 */
[----:B-1----:R-:W-:-:S07]  /*0440*/  DADD R4, R4, R6 ;  /* 0x0000000004047229 */ /* 0x002fce0000000006 */
[----:B------:R-:W-:Y:S01]  /*0450*/  STG.E.64 desc[UR6][R2.64], R4 ;  /* 0x0000000402007986 */ /* 0x000fe2000c101b06 */
[----:B------:R-:W-:Y:S05]  /*0460*/  EXIT ;  /* 0x000000000000794d */ /* 0x000fea0003800000 */
.L_x_11:
        /* <DEDUP_REMOVED lines=9> */
.L_x_21:


//--------------------- .text._Z15array_generatorPdii --------------------------
	.section	.text._Z15array_generatorPdii,"ax",@progbits
	.align	128
        .global         _Z15array_generatorPdii
        .type           _Z15array_generatorPdii,@function
        .size           _Z15array_generatorPdii,(.L_x_22 - _Z15array_generatorPdii)
        .other          _Z15array_generatorPdii,@"STO_CUDA_ENTRY STV_DEFAULT"
_Z15array_generatorPdii:
.text._Z15array_generatorPdii:
[----:B------:R-:W-:Y:S08]  /*0000*/  LDC R1, c[0x0][0x37c] ;  /* 0x0000df00ff017b82 */ /* 0x000ff00000000800 */
[----:B------:R-:W0:Y:S02]  /*0010*/  LDC R0, c[0x0][0x388] ;  /* 0x0000e200ff007b82 */ /* 0x000e240000000800 */
[----:B0-----:R-:W-:-:S13]  /*0020*/  ISETP.GE.AND P0, PT, R0, 0x1, PT ;  /* 0x000000010000780c */ /* 0x001fda0003f06270 */
[----:B------:R-:W-:Y:S05]  /*0030*/  @!P0 EXIT ;  /* 0x000000000000894d */ /* 0x000fea0003800000 */
[----:B------:R-:W0:Y:S02]  /*0040*/  LDC R2, c[0x0][0x38c] ;  /* 0x0000e300ff027b82 */ /* 0x000e240000000800 */
[----:B0-----:R-:W-:-:S13]  /*0050*/  ISETP.GE.AND P0, PT, R2, 0x1, PT ;  /* 0x000000010200780c */ /* 0x001fda0003f06270 */
[----:B------:R-:W-:Y:S05]  /*0060*/  @!P0 EXIT ;  /* 0x000000000000894d */ /* 0x000fea0003800000 */
[----:B------:R-:W0:Y:S01]  /*0070*/  S2R R3, SR_TID.X ;  /* 0x0000000000037919 */ /* 0x000e220000002100 */
[----:B------:R-:W1:Y:S01]  /*0080*/  LDCU UR4, c[0x0][0x360] ;  /* 0x00006c00ff0477ac */ /* 0x000e620008000800 */
[----:B------:R-:W1:Y:S01]  /*0090*/  LDC R25, c[0x0][0x370] ;  /* 0x0000dc00ff197b82 */ /* 0x000e620000000800 */
[C---:B------:R-:W-:Y:S01]  /*00a0*/  LOP3.LUT R24, R2.reuse, 0x7, RZ, 0xc0, !PT ;  /* 0x0000000702187812 */ /* 0x040fe200078ec0ff */
[----:B------:R-:W0:Y:S01]  /*00b0*/  S2R R0, SR_CTAID.X ;  /* 0x0000000000007919 */ /* 0x000e220000002500 */
[----:B------:R-:W-:Y:S01]  /*00c0*/  LOP3.LUT R4, R2, 0x7ffffff8, RZ, 0xc0, !PT ;  /* 0x7ffffff802047812 */ /* 0x000fe200078ec0ff */
[----:B------:R-:W2:Y:S04]  /*00d0*/  LDCU.64 UR6, c[0x0][0x358] ;  /* 0x00006b00ff0677ac */ /* 0x000ea80008000a00 */
[----:B------:R-:W3:Y:S01]  /*00e0*/  LDC.64 R6, c[0x0][0x380] ;  /* 0x0000e000ff067b82 */ /* 0x000ee20000000a00 */
[----:B-1----:R-:W-:-:S04]  /*00f0*/  IMAD R25, R25, UR4, RZ ;  /* 0x0000000419197c24 */ /* 0x002fc8000f8e02ff */
[----:B------:R-:W-:Y:S02]  /*0100*/  IMAD R5, R25, R2, RZ ;  /* 0x0000000219057224 */ /* 0x000fe400078e02ff */
[----:B0-----:R-:W-:Y:S01]  /*0110*/  IMAD R3, R0, UR4, R3 ;  /* 0x0000000400037c24 */ /* 0x001fe2000f8e0203 */
[----:B------:R-:W-:Y:S01]  /*0120*/  IADD3 R0, PT, PT, R24, -0x1, RZ ;  /* 0xffffffff18007810 */ /* 0x000fe20007ffe0ff */
[----:B------:R-:W-:Y:S02]  /*0130*/  UMOV UR4, URZ ;  /* 0x000000ff00047c82 */ /* 0x000fe40008000000 */
[----:B---3--:R-:W-:Y:S01]  /*0140*/  IMAD.WIDE R6, R3, 0x8, R6 ;  /* 0x0000000803067825 */ /* 0x008fe200078e0206 */
[----:B------:R-:W-:Y:S02]  /*0150*/  ISETP.GE.U32.AND P0, PT, R0, 0x3, PT ;  /* 0x000000030000780c */ /* 0x000fe40003f06070 */
[----:B------:R-:W-:Y:S02]  /*0160*/  SHF.R.S32.HI R0, RZ, 0x1f, R5 ;  /* 0x0000001fff007819 */ /* 0x000fe40000011405 */
[----:B------:R-:W-:-:S02]  /*0170*/  LOP3.LUT R3, R2, 0x3, RZ, 0xc0, !PT ;  /* 0x0000000302037812 */ /* 0x000fc400078ec0ff */
[----:B------:R-:W-:Y:S02]  /*0180*/  IADD3 R2, PT, PT, -R4, RZ, RZ ;  /* 0x000000ff04027210 */ /* 0x000fe40007ffe1ff */
[----:B------:R-:W-:Y:S02]  /*0190*/  SHF.L.U64.HI R0, R5, 0x3, R0 ;  /* 0x0000000305007819 */ /* 0x000fe40000010200 */
[----:B------:R-:W-:Y:S02]  /*01a0*/  MOV R10, R6 ;  /* 0x00000006000a7202 */ /* 0x000fe40000000f00 */
[----:B--2---:R-:W-:-:S07]  /*01b0*/  MOV R11, R7 ;  /* 0x00000007000b7202 */ /* 0x004fce0000000f00 */
.L_x_17:
[----:B0-2---:R-:W0:Y:S01]  /*01c0*/  LDC.64 R8, c[0x0][0x388] ;  /* 0x0000e200ff087b82 */ /* 0x005e220000000a00 */
[----:B------:R-:W-:Y:S01]  /*01d0*/  UIADD3 UR4, UPT, UPT, UR4, 0x1, URZ ;  /* 0x0000000104047890 */ /* 0x000fe2000fffe0ff */
[----:B------:R-:W-:Y:S01]  /*01e0*/  IMAD.WIDE R6, R5, 0x8, R6 ;  /* 0x0000000805067825 */ /* 0x000fe200078e0206 */
[----:B0-----:R-:W-:-:S04]  /*01f0*/  ISETP.GE.U32.AND P2, PT, R9, 0x8, PT ;  /* 0x000000080900780c */ /* 0x001fc80003f46070 */
[----:B------:R-:W-:Y:S01]  /*0200*/  ISETP.NE.AND P1, PT, R8, UR4, PT ;  /* 0x0000000408007c0c */ /* 0x000fe2000bf25270 */
[----:B------:R-:W-:-:S08]  /*0210*/  HFMA2 R8, -RZ, RZ, 0, 0 ;  /* 0x00000000ff087431 */ /* 0x000fd000000001ff */
[----:B-1----:R-:W-:Y:S05]  /*0220*/  @!P2 BRA `(.L_x_12) ;  /* 0x00000000009ca947 */ /* 0x002fea0003800000 */
[----:B------:R-:W-:Y:S02]  /*0230*/  MOV R27, RZ ;  /* 0x000000ff001b7202 */ /* 0x000fe40000000f00 */
[----:B------:R-:W-:-:S07]  /*0240*/  MOV R8, R2 ;  /* 0x0000000200087202 */ /* 0x000fce0000000f00 */
.L_x_13:
[----:B-1----:R-:W-:Y:S01]  /*0250*/  IMAD.WIDE R20, R27, 0x8, R6 ;  /* 0x000000081b147825 */ /* 0x002fe200078e0206 */
[----:B------:R-:W-:-:S03]  /*0260*/  IADD3 R8, PT, PT, R8, 0x8, RZ ;  /* 0x0000000808087810 */ /* 0x000fc60007ffe0ff */
[----:B------:R-:W0:Y:S01]  /*0270*/  I2F.F64.U64 R12, R20 ;  /* 0x00000014000c7312 */ /* 0x000e220000301800 */
[----:B------:R-:W-:Y:S01]  /*0280*/  IMAD.WIDE R16, R27, 0x8, R10 ;  /* 0x000000081b107825 */ /* 0x000fe200078e020a */
[----:B------:R-:W-:Y:S02]  /*0290*/  ISETP.NE.AND P2, PT, R8, RZ, PT ;  /* 0x000000ff0800720c */ /* 0x000fe40003f45270 */
[C---:B------:R-:W-:Y:S01]  /*02a0*/  LEA R27, R25.reuse, R27, 0x3 ;  /* 0x0000001b191b7211 */ /* 0x040fe200078e18ff */
[----:B------:R-:W-:-:S04]  /*02b0*/  IMAD.WIDE R14, R25, 0x8, R20 ;  /* 0x00000008190e7825 */ /* 0x000fc800078e0214 */
[----:B------:R-:W1:Y:S01]  /*02c0*/  I2F.F64.U64 R28, R14 ;  /* 0x0000000e001c7312 */ /* 0x000e620000301800 */
[C---:B------:R-:W-:Y:S01]  /*02d0*/  IMAD.WIDE R22, R25.reuse, 0x8, R14 ;  /* 0x0000000819167825 */ /* 0x040fe200078e020e */
[----:B0-----:R0:W-:Y:S06]  /*02e0*/  STG.E.64 desc[UR6][R16.64], R12 ;  /* 0x0000000c10007986 */ /* 0x0011ec000c101b06 */
[----:B------:R2:W3:Y:S02]  /*02f0*/  I2F.F64.U64 R14, R22 ;  /* 0x00000016000e7312 */ /* 0x0004e40000301800 */
[----:B--2---:R-:W-:-:S04]  /*0300*/  IMAD.WIDE R22, R25, 0x8, R22 ;  /* 0x0000000819167825 */ /* 0x004fc800078e0216 */
[C---:B0-----:R-:W-:Y:S02]  /*0310*/  IMAD.WIDE R16, R25.reuse, 0x8, R16 ;  /* 0x0000000819107825 */ /* 0x041fe400078e0210 */
[----:B------:R0:W2:Y:S02]  /*0320*/  I2F.F64.U64 R12, R22 ;  /* 0x00000016000c7312 */ /* 0x0000a40000301800 */
[C---:B------:R-:W-:Y:S01]  /*0330*/  IMAD.WIDE R18, R25.reuse, 0x8, R22 ;  /* 0x0000000819127825 */ /* 0x040fe200078e0216 */
[----:B-1----:R1:W-:Y:S03]  /*0340*/  STG.E.64 desc[UR6][R16.64], R28 ;  /* 0x0000001c10007986 */ /* 0x0023e6000c101b06 */
[----:B------:R-:W-:-:S05]  /*0350*/  IMAD.WIDE R20, R25, 0x8, R16 ;  /* 0x0000000819147825 */ /* 0x000fca00078e0210 */
[----:B---3--:R3:W-:Y:S01]  /*0360*/  STG.E.64 desc[UR6][R20.64], R14 ;  /* 0x0000000e14007986 */ /* 0x0087e2000c101b06 */
[C---:B0-----:R-:W-:Y:S01]  /*0370*/  IMAD.WIDE R22, R25.reuse, 0x8, R20 ;  /* 0x0000000819167825 */ /* 0x041fe200078e0214 */
[----:B-1----:R0:W1:Y:S04]  /*0380*/  I2F.F64.U64 R28, R18 ;  /* 0x00000012001c7312 */ /* 0x0020680000301800 */
[----:B--2---:R2:W-:Y:S01]  /*0390*/  STG.E.64 desc[UR6][R22.64], R12 ;  /* 0x0000000c16007986 */ /* 0x0045e2000c101b06 */
[----:B0-----:R-:W-:-:S04]  /*03a0*/  IMAD.WIDE R18, R25, 0x8, R18 ;  /* 0x0000000819127825 */ /* 0x001fc800078e0212 */
[----:B---3--:R-:W0:Y:S01]  /*03b0*/  I2F.F64.U64 R20, R18 ;  /* 0x0000001200147312 */ /* 0x008e220000301800 */
[----:B--2---:R-:W-:-:S04]  /*03c0*/  IMAD.WIDE R22, R25, 0x8, R22 ;  /* 0x0000000819167825 */ /* 0x004fc800078e0216 */
[C---:B------:R-:W-:Y:S01]  /*03d0*/  IMAD.WIDE R14, R25.reuse, 0x8, R18 ;  /* 0x00000008190e7825 */ /* 0x040fe200078e0212 */
[----:B-1----:R-:W-:Y:S03]  /*03e0*/  STG.E.64 desc[UR6][R22.64], R28 ;  /* 0x0000001c16007986 */ /* 0x002fe6000c101b06 */
[----:B------:R1:W2:Y:S01]  /*03f0*/  I2F.F64.U64 R12, R14 ;  /* 0x0000000e000c7312 */ /* 0x0002a20000301800 */
[----:B------:R-:W-:-:S07]  /*0400*/  IMAD.WIDE R16, R25, 0x8, R14 ;  /* 0x0000000819107825 */ /* 0x000fce00078e020e */
[----:B------:R-:W3:Y:S01]  /*0410*/  I2F.F64.U64 R16, R16 ;  /* 0x0000001000107312 */ /* 0x000ee20000301800 */
[----:B-1----:R-:W-:-:S05]  /*0420*/  IMAD.WIDE R14, R25, 0x8, R22 ;  /* 0x00000008190e7825 */ /* 0x002fca00078e0216 */
[----:B0-----:R0:W-:Y:S01]  /*0430*/  STG.E.64 desc[UR6][R14.64], R20 ;  /* 0x000000140e007986 */ /* 0x0011e2000c101b06 */
[----:B------:R-:W-:-:S05]  /*0440*/  IMAD.WIDE R18, R25, 0x8, R14 ;  /* 0x0000000819127825 */ /* 0x000fca00078e020e */
[----:B--2---:R1:W-:Y:S01]  /*0450*/  STG.E.64 desc[UR6][R18.64], R12 ;  /* 0x0000000c12007986 */ /* 0x0043e2000c101b06 */
[----:B0-----:R-:W-:-:S05]  /*0460*/  IMAD.WIDE R20, R25, 0x8, R18 ;  /* 0x0000000819147825 */ /* 0x001fca00078e0212 */
[----:B---3--:R1:W-:Y:S01]  /*0470*/  STG.E.64 desc[UR6][R20.64], R16 ;  /* 0x0000001014007986 */ /* 0x0083e2000c101b06 */
[----:B------:R-:W-:Y:S05]  /*0480*/  @P2 BRA `(.L_x_13) ;  /* 0xfffffffc00702947 */ /* 0x000fea000383ffff */
[----:B------:R-:W-:-:S07]  /*0490*/  MOV R8, R4 ;  /* 0x0000000400087202 */ /* 0x000fce0000000f00 */
.L_x_12:
[----:B------:R-:W-:-:S13]  /*04a0*/  ISETP.NE.AND P2, PT, R24, RZ, PT ;  /* 0x000000ff1800720c */ /* 0x000fda0003f45270 */
[----:B------:R-:W-:Y:S05]  /*04b0*/  @!P2 BRA `(.L_x_14) ;  /* 0x00000000009ca947 */ /* 0x000fea0003800000 */
[----:B------:R-:W-:Y:S01]  /*04c0*/  ISETP.NE.AND P2, PT, R3, RZ, PT ;  /* 0x000000ff0300720c */ /* 0x000fe20003f45270 */
[----:B------:R-:W-:-:S12]  /*04d0*/  @!P0 BRA `(.L_x_15) ;  /* 0x0000000000488947 */ /* 0x000fd80003800000 */
[----:B-1----:R-:W-:Y:S01]  /*04e0*/  IMAD R21, R25, R8, RZ ;  /* 0x0000000819157224 */ /* 0x002fe200078e02ff */
[----:B------:R-:W-:-:S03]  /*04f0*/  IADD3 R8, PT, PT, R8, 0x4, RZ ;  /* 0x0000000408087810 */ /* 0x000fc60007ffe0ff */
[----:B------:R-:W-:-:S04]  /*0500*/  IMAD.WIDE R26, R21, 0x8, R6 ;  /* 0x00000008151a7825 */ /* 0x000fc800078e0206 */
[----:B------:R-:W-:Y:S01]  /*0510*/  IMAD.WIDE R20, R21, 0x8, R10 ;  /* 0x0000000815147825 */ /* 0x000fe200078e020a */
[----:B------:R-:W0:Y:S03]  /*0520*/  I2F.F64.U64 R18, R26 ;  /* 0x0000001a00127312 */ /* 0x000e260000301800 */
[----:B------:R-:W-:-:S05]  /*0530*/  IMAD.WIDE R14, R25, 0x8, R26 ;  /* 0x00000008190e7825 */ /* 0x000fca00078e021a */
[----:B------:R-:W1:Y:S01]  /*0540*/  I2F.F64.U64 R16, R14 ;  /* 0x0000000e00107312 */ /* 0x000e620000301800 */
[----:B------:R-:W-:-:S04]  /*0550*/  IMAD.WIDE R12, R25, 0x8, R14 ;  /* 0x00000008190c7825 */ /* 0x000fc800078e020e */
[----:B------:R-:W-:-:S03]  /*0560*/  IMAD.WIDE R22, R25, 0x8, R12 ;  /* 0x0000000819167825 */ /* 0x000fc600078e020c */
[----:B------:R2:W3:Y:S01]  /*0570*/  I2F.F64.U64 R14, R12 ;  /* 0x0000000c000e7312 */ /* 0x0004e20000301800 */
[----:B0-----:R0:W-:Y:S07]  /*0580*/  STG.E.64 desc[UR6][R20.64], R18 ;  /* 0x0000001214007986 */ /* 0x0011ee000c101b06 */
[----:B------:R-:W4:Y:S01]  /*0590*/  I2F.F64.U64 R22, R22 ;  /* 0x0000001600167312 */ /* 0x000f220000301800 */
[----:B--2---:R-:W-:-:S05]  /*05a0*/  IMAD.WIDE R12, R25, 0x8, R20 ;  /* 0x00000008190c7825 */ /* 0x004fca00078e0214 */
[----:B-1----:R0:W-:Y:S01]  /*05b0*/  STG.E.64 desc[UR6][R12.64], R16 ;  /* 0x000000100c007986 */ /* 0x0021e2000c101b06 */
[----:B------:R-:W-:-:S05]  /*05c0*/  IMAD.WIDE R28, R25, 0x8, R12 ;  /* 0x00000008191c7825 */ /* 0x000fca00078e020c */
[----:B---3--:R0:W-:Y:S01]  /*05d0*/  STG.E.64 desc[UR6][R28.64], R14 ;  /* 0x0000000e1c007986 */ /* 0x0081e2000c101b06 */
[----:B------:R-:W-:-:S05]  /*05e0*/  IMAD.WIDE R26, R25, 0x8, R28 ;  /* 0x00000008191a7825 */ /* 0x000fca00078e021c */
[----:B----4-:R0:W-:Y:S02]  /*05f0*/  STG.E.64 desc[UR6][R26.64], R22 ;  /* 0x000000161a007986 */ /* 0x0101e4000c101b06 */
.L_x_15:
[----:B------:R-:W-:Y:S05]  /*0600*/  @!P2 BRA `(.L_x_14) ;  /* 0x000000000048a947 */ /* 0x000fea0003800000 */
[----:B------:R-:W-:Y:S02]  /*0610*/  ISETP.NE.AND P2, PT, R3, 0x1, PT ;  /* 0x000000010300780c */ /* 0x000fe40003f45270 */
[----:B------:R-:W-:-:S11]  /*0620*/  LOP3.LUT P3, RZ, R9, 0x1, RZ, 0xc0, !PT ;  /* 0x0000000109ff7812 */ /* 0x000fd6000786c0ff */
[----:B------:R-:W-:Y:S05]  /*0630*/  @!P2 BRA `(.L_x_16) ;  /* 0x000000000028a947 */ /* 0x000fea0003800000 */
[----:B01----:R-:W-:Y:S01]  /*0640*/  IMAD R19, R25, R8, RZ ;  /* 0x0000000819137224 */ /* 0x003fe200078e02ff */
[----:B------:R-:W-:-:S03]  /*0650*/  IADD3 R8, PT, PT, R8, 0x2, RZ ;  /* 0x0000000208087810 */ /* 0x000fc60007ffe0ff */
[----:B------:R-:W-:-:S04]  /*0660*/  IMAD.WIDE R16, R19, 0x8, R6 ;  /* 0x0000000813107825 */ /* 0x000fc800078e0206 */
[----:B------:R-:W0:Y:S01]  /*0670*/  I2F.F64.U64 R12, R16 ;  /* 0x00000010000c7312 */ /* 0x000e220000301800 */
[----:B------:R-:W-:-:S04]  /*0680*/  IMAD.WIDE R18, R19, 0x8, R10 ;  /* 0x0000000813127825 */ /* 0x000fc800078e020a */
[----:B------:R-:W-:-:S04]  /*0690*/  IMAD.WIDE R14, R25, 0x8, R16 ;  /* 0x00000008190e7825 */ /* 0x000fc800078e0210 */
[----:B------:R-:W-:Y:S02]  /*06a0*/  IMAD.WIDE R20, R25, 0x8, R18 ;  /* 0x0000000819147825 */ /* 0x000fe400078e0212 */
[----:B------:R-:W1:Y:S01]  /*06b0*/  I2F.F64.U64 R14, R14 ;  /* 0x0000000e000e7312 */ /* 0x000e620000301800 */
[----:B0-----:R2:W-:Y:S04]  /*06c0*/  STG.E.64 desc[UR6][R18.64], R12 ;  /* 0x0000000c12007986 */ /* 0x0015e8000c101b06 */
[----:B-1----:R2:W-:Y:S02]  /*06d0*/  STG.E.64 desc[UR6][R20.64], R14 ;  /* 0x0000000e14007986 */ /* 0x0025e4000c101b06 */
.L_x_16:
[----:B012---:R-:W-:-:S04]  /*06e0*/  @P3 IMAD R13, R25, R8, RZ ;  /* 0x00000008190d3224 */ /* 0x007fc800078e02ff */
[----:B------:R-:W-:-:S04]  /*06f0*/  @P3 IMAD.WIDE R8, R13, 0x8, R6 ;  /* 0x000000080d083825 */ /* 0x000fc800078e0206 */
[----:B------:R-:W-:Y:S02]  /*0700*/  @P3 IMAD.WIDE R12, R13, 0x8, R10 ;  /* 0x000000080d0c3825 */ /* 0x000fe400078e020a */
[----:B------:R-:W0:Y:S03]  /*0710*/  @P3 I2F.F64.U64 R8, R8 ;  /* 0x0000000800083312 */ /* 0x000e260000301800 */
[----:B0-----:R2:W-:Y:S02]  /*0720*/  @P3 STG.E.64 desc[UR6][R12.64], R8 ;  /* 0x000000080c003986 */ /* 0x0015e4000c101b06 */
.L_x_14:
[----:B------:R-:W-:-:S04]  /*0730*/  LEA R10, P2, R5, R10, 0x3 ;  /* 0x0000000a050a7211 */ /* 0x000fc800078418ff */
[----:B------:R-:W-:Y:S01]  /*0740*/  IADD3.X R11, PT, PT, R11, R0, RZ, P2, !PT ;  /* 0x000000000b0b7210 */ /* 0x000fe200017fe4ff */
[----:B------:R-:W-:Y:S08]  /*0750*/  @P1 BRA `(.L_x_17) ;  /* 0xfffffff800981947 */ /* 0x000ff0000383ffff */
[----:B------:R-:W-:Y:S05]  /*0760*/  EXIT ;  /* 0x000000000000794d */ /* 0x000fea0003800000 */
.L_x_18:
        /* <DEDUP_REMOVED lines=9> */
.L_x_22:


//--------------------- .nv.shared.reserved.0     --------------------------
	.section	.nv.shared.reserved.0,"aw",@nobits
	.weak		__nv_reservedSMEM_offset_0_alias
	.size		__nv_reservedSMEM_offset_0_alias, 0, 64
	.other		__nv_reservedSMEM_offset_0_alias,@"STO_CUDA_RESERVED_SHARED STV_DEFAULT"
__nv_reservedSMEM_offset_0_alias:
	.zero		0
	.zero		64


//--------------------- .nv.constant0._Z20global_memory_1024_2PdiiPyS0_ --------------------------
	.section	.nv.constant0._Z20global_memory_1024_2PdiiPyS0_,"a",@progbits
	.sectionflags	@""
	.align	4
.nv.constant0._Z20global_memory_1024_2PdiiPyS0_:
	.zero		928


//--------------------- .nv.constant0._Z18global_memory_1024PdiiPyS0_ --------------------------
	.section	.nv.constant0._Z18global_memory_1024PdiiPyS0_,"a",@progbits
	.sectionflags	@""
	.align	4
.nv.constant0._Z18global_memory_1024PdiiPyS0_:
	.zero		928


//--------------------- .nv.constant0._Z18global_memory_2048PdiiPyS0_ --------------------------
	.section	.nv.constant0._Z18global_memory_2048PdiiPyS0_,"a",@progbits
	.sectionflags	@""
	.align	4
.nv.constant0._Z18global_memory_2048PdiiPyS0_:
	.zero		928


//--------------------- .nv.constant0._Z15array_generatorPdii --------------------------
	.section	.nv.constant0._Z15array_generatorPdii,"a",@progbits
	.sectionflags	@""
	.align	4
.nv.constant0._Z15array_generatorPdii:
	.zero		912


//--------------------- SYMBOLS --------------------------

	.type		.nv.reservedSmem.offset0,@object
	.size		.nv.reservedSmem.offset0,0x4
